	.target	sm_90a

	.elftype	@"ET_EXEC"


//--------------------- .note.nv.tkinfo           --------------------------
	.section	.note.nv.tkinfo,"",@"SHT_NOTE"
	.sectionflags	@"SHF_NOTE_NV_TKINFO"
	.tkinfo
        /*0018*/ 	.word	0x00000002
        /*0030*/ 	.string	""
        /*0030*/ 	.string	"ptxas"
        /*0030*/ 	.string	"Cuda compilation tools, release 13.0, V13.0.88"
        /*0030*/ 	.string	"Build cuda_13.0.r13.0/compiler.36424714_0"
        /*0030*/ 	.string	"-arch sm_90a -m 64 "



//--------------------- .note.nv.cuinfo           --------------------------
	.section	.note.nv.cuinfo,"",@"SHT_NOTE"
	.sectionflags	@"SHF_NOTE_NV_CUINFO"
        /*0018*/ 	.short	0x0002
        /*001a*/ 	.short	0x005a
        /*001c*/ 	.short	0x0082
	.zero		2


//--------------------- .nv.info                  --------------------------
	.section	.nv.info,"",@"SHT_CUDA_INFO"
	.align	4


	//----- nvinfo : EIATTR_REGCOUNT
	.align		4
        /*0000*/ 	.byte	0x04, 0x2f
        /*0002*/ 	.short	(.L_15 - .L_14)
	.align		4
.L_14:
        /*0004*/ 	.word	index@(_ZN7cutlass13device_kernelINS_4gemm6kernel13GemmUniversalIN4cute5tupleIJiiiiEEENS1_10collective13CollectiveMmaINS1_34MainloopSm90TmaGmmaWarpSpecializedILi7ENS5_IJNS4_1CILi1EEESB_SB_EEENS1_35KernelTmaWarpSpecializedCooperativeEEENS5_IJNSA_ILi128EEESF_NSA_ILi32EEEEEENS_10tfloat32_tENS5_IJlSB_lEEESI_SJ_NS4_8TiledMMAINS4_8MMA_AtomIJNS4_4SM904GMMA30MMA_64x128x8_F32TF32TF32_SS_TNILNSN_7ScaleInE1ELSP_1EEEEEENS4_6LayoutINS5_IJNSA_ILi2EEESB_SB_EEENS5_IJSB_NSA_ILi0EEESV_EEEEENS5_IJNS4_10UnderscoreESY_SY_EEEEENS4_13SM90_TMA_LOADENS4_14ComposedLayoutINS4_7SwizzleILi3ELi4ELi3EEENS4_18smem_ptr_flag_bitsILi32EEENSS_INS5_IJNSA_ILi8EEESG_EEENS5_IJSG_SB_EEEEEEEvNS4_8identityES11_S1B_vS1C_EENS_8epilogue10collective6detail29Sm90TmaWarpSpecializedAdapterINS1F_15DefaultEpilogueISI_SJ_SJ_NS1E_6thread17LinearCombinationISI_Li1EffLNS1J_9ScaleType4KindE0ELNS_15FloatRoundStyleE2ESI_EENS1_15EpilogueDefaultEEEEEvvEEEEvNT_6ParamsE)
        /*0008*/ 	.word	0x000000a8


	//----- nvinfo : EIATTR_FRAME_SIZE
	.align		4
.L_15:
        /*000c*/ 	.byte	0x04, 0x11
        /*000e*/ 	.short	(.L_17 - .L_16)
	.align		4
.L_16:
        /*0010*/ 	.word	index@(_ZN7cutlass13device_kernelINS_4gemm6kernel13GemmUniversalIN4cute5tupleIJiiiiEEENS1_10collective13CollectiveMmaINS1_34MainloopSm90TmaGmmaWarpSpecializedILi7ENS5_IJNS4_1CILi1EEESB_SB_EEENS1_35KernelTmaWarpSpecializedCooperativeEEENS5_IJNSA_ILi128EEESF_NSA_ILi32EEEEEENS_10tfloat32_tENS5_IJlSB_lEEESI_SJ_NS4_8TiledMMAINS4_8MMA_AtomIJNS4_4SM904GMMA30MMA_64x128x8_F32TF32TF32_SS_TNILNSN_7ScaleInE1ELSP_1EEEEEENS4_6LayoutINS5_IJNSA_ILi2EEESB_SB_EEENS5_IJSB_NSA_ILi0EEESV_EEEEENS5_IJNS4_10UnderscoreESY_SY_EEEEENS4_13SM90_TMA_LOADENS4_14ComposedLayoutINS4_7SwizzleILi3ELi4ELi3EEENS4_18smem_ptr_flag_bitsILi32EEENSS_INS5_IJNSA_ILi8EEESG_EEENS5_IJSG_SB_EEEEEEEvNS4_8identityES11_S1B_vS1C_EENS_8epilogue10collective6detail29Sm90TmaWarpSpecializedAdapterINS1F_15DefaultEpilogueISI_SJ_SJ_NS1E_6thread17LinearCombinationISI_Li1EffLNS1J_9ScaleType4KindE0ELNS_15FloatRoundStyleE2ESI_EENS1_15EpilogueDefaultEEEEEvvEEEEvNT_6ParamsE)
        /*0014*/ 	.word	0x00000000


	//----- nvinfo : EIATTR_MIN_STACK_SIZE
	.align		4
.L_17:
        /*0018*/ 	.byte	0x04, 0x12
        /*001a*/ 	.short	(.L_19 - .L_18)
	.align		4
.L_18:
        /*001c*/ 	.word	index@(_ZN7cutlass13device_kernelINS_4gemm6kernel13GemmUniversalIN4cute5tupleIJiiiiEEENS1_10collective13CollectiveMmaINS1_34MainloopSm90TmaGmmaWarpSpecializedILi7ENS5_IJNS4_1CILi1EEESB_SB_EEENS1_35KernelTmaWarpSpecializedCooperativeEEENS5_IJNSA_ILi128EEESF_NSA_ILi32EEEEEENS_10tfloat32_tENS5_IJlSB_lEEESI_SJ_NS4_8TiledMMAINS4_8MMA_AtomIJNS4_4SM904GMMA30MMA_64x128x8_F32TF32TF32_SS_TNILNSN_7ScaleInE1ELSP_1EEEEEENS4_6LayoutINS5_IJNSA_ILi2EEESB_SB_EEENS5_IJSB_NSA_ILi0EEESV_EEEEENS5_IJNS4_10UnderscoreESY_SY_EEEEENS4_13SM90_TMA_LOADENS4_14ComposedLayoutINS4_7SwizzleILi3ELi4ELi3EEENS4_18smem_ptr_flag_bitsILi32EEENSS_INS5_IJNSA_ILi8EEESG_EEENS5_IJSG_SB_EEEEEEEvNS4_8identityES11_S1B_vS1C_EENS_8epilogue10collective6detail29Sm90TmaWarpSpecializedAdapterINS1F_15DefaultEpilogueISI_SJ_SJ_NS1E_6thread17LinearCombinationISI_Li1EffLNS1J_9ScaleType4KindE0ELNS_15FloatRoundStyleE2ESI_EENS1_15EpilogueDefaultEEEEEvvEEEEvNT_6ParamsE)
        /*0020*/ 	.word	0x00000000
.L_19:


//--------------------- .nv.compat                --------------------------
	.section	.nv.compat,"",@"SHT_CUDA_COMPAT_INFO"
	.align	4
        /*0000*/ 	.byte	0x02, 0x09, 0x01, 0x00, 0x02, 0x02, 0x04, 0x00, 0x02, 0x05, 0x05, 0x00, 0x03, 0x07, 0x01, 0x01
        /*0010*/ 	.byte	0x02, 0x03, 0x01, 0x00, 0x02, 0x06, 0x01, 0x00, 0x04, 0x0b, 0x08, 0x00, 0x00, 0x00, 0x00, 0x00
        /*0020*/ 	.byte	0x00, 0x00, 0x00, 0x00


//--------------------- .nv.info._ZN7cutlass13device_kernelINS_4gemm6kernel13GemmUniversalIN4cute5tupleIJiiiiEEENS1_10collective13CollectiveMmaINS1_34MainloopSm90TmaGmmaWarpSpecializedILi7ENS5_IJNS4_1CILi1EEESB_SB_EEENS1_35KernelTmaWarpSpecializedCooperativeEEENS5_IJNSA_ILi128EEESF_NSA_ILi32EEEEEENS_10tfloat32_tENS5_IJlSB_lEEESI_SJ_NS4_8TiledMMAINS4_8MMA_AtomIJNS4_4SM904GMMA30MMA_64x128x8_F32TF32TF32_SS_TNILNSN_7ScaleInE1ELSP_1EEEEEENS4_6LayoutINS5_IJNSA_ILi2EEESB_SB_EEENS5_IJSB_NSA_ILi0EEESV_EEEEENS5_IJNS4_10UnderscoreESY_SY_EEEEENS4_13SM90_TMA_LOADENS4_14ComposedLayoutINS4_7SwizzleILi3ELi4ELi3EEENS4_18smem_ptr_flag_bitsILi32EEENSS_INS5_IJNSA_ILi8EEESG_EEENS5_IJSG_SB_EEEEEEEvNS4_8identityES11_S1B_vS1C_EENS_8epilogue10collective6detail29Sm90TmaWarpSpecializedAdapterINS1F_15DefaultEpilogueISI_SJ_SJ_NS1E_6thread17LinearCombinationISI_Li1EffLNS1J_9ScaleType4KindE0ELNS_15FloatRoundStyleE2ESI_EENS1_15EpilogueDefaultEEEEEvvEEEEvNT_6ParamsE --------------------------
	.section	.nv.info._ZN7cutlass13device_kernelINS_4gemm6kernel13GemmUniversalIN4cute5tupleIJiiiiEEENS1_10collective13CollectiveMmaINS1_34MainloopSm90TmaGmmaWarpSpecializedILi7ENS5_IJNS4_1CILi1EEESB_SB_EEENS1_35KernelTmaWarpSpecializedCooperativeEEENS5_IJNSA_ILi128EEESF_NSA_ILi32EEEEEENS_10tfloat32_tENS5_IJlSB_lEEESI_SJ_NS4_8TiledMMAINS4_8MMA_AtomIJNS4_4SM904GMMA30MMA_64x128x8_F32TF32TF32_SS_TNILNSN_7ScaleInE1ELSP_1EEEEEENS4_6LayoutINS5_IJNSA_ILi2EEESB_SB_EEENS5_IJSB_NSA_ILi0EEESV_EEEEENS5_IJNS4_10UnderscoreESY_SY_EEEEENS4_13SM90_TMA_LOADENS4_14ComposedLayoutINS4_7SwizzleILi3ELi4ELi3EEENS4_18smem_ptr_flag_bitsILi32EEENSS_INS5_IJNSA_ILi8EEESG_EEENS5_IJSG_SB_EEEEEEEvNS4_8identityES11_S1B_vS1C_EENS_8epilogue10collective6detail29Sm90TmaWarpSpecializedAdapterINS1F_15DefaultEpilogueISI_SJ_SJ_NS1E_6thread17LinearCombinationISI_Li1EffLNS1J_9ScaleType4KindE0ELNS_15FloatRoundStyleE2ESI_EENS1_15EpilogueDefaultEEEEEvvEEEEvNT_6ParamsE,"",@"SHT_CUDA_INFO"
	.sectionflags	@""
	.align	4


	//----- nvinfo : EIATTR_CUDA_API_VERSION
	.align		4
        /*0000*/ 	.byte	0x04, 0x37
        /*0002*/ 	.short	(.L_21 - .L_20)
.L_20:
        /*0004*/ 	.word	0x00000082


	//----- nvinfo : EIATTR_KPARAM_INFO
	.align		4
.L_21:
        /*0008*/ 	.byte	0x04, 0x17
        /*000a*/ 	.short	(.L_23 - .L_22)
.L_22:
        /*000c*/ 	.word	0x00000000
        /*0010*/ 	.short	0x0000
        /*0012*/ 	.short	0x0070
        /*0014*/ 	.byte	0x00, 0xf0, 0x01, 0x10


	//----- nvinfo : EIATTR_SPARSE_MMA_MASK
	.align		4
.L_23:
        /*0018*/ 	.byte	0x03, 0x50
        /*001a*/ 	.short	0x0000


	//----- nvinfo : EIATTR_MAXREG_COUNT
	.align		4
        /*001c*/ 	.byte	0x03, 0x1b
        /*001e*/ 	.short	0x00a8


	//----- nvinfo : EIATTR_NUM_BARRIERS
	.align		4
        /*0020*/ 	.byte	0x02, 0x4c
        /*0022*/ 	.byte	0x01
	.zero		1


	//----- nvinfo : EIATTR_EXTERNS
	.align		4
        /*0024*/ 	.byte	0x04, 0x0f
        /*0026*/ 	.short	(.L_25 - .L_24)


	//   ....[0]....
	.align		4
.L_24:
        /*0028*/ 	.word	index@(__assertfail)


	//----- nvinfo : EIATTR_MERCURY_ISA_VERSION
	.align		4
.L_25:
        /*002c*/ 	.byte	0x03, 0x5f
        /*002e*/ 	.short	0x0101


	//----- nvinfo : EIATTR_INT_WARP_WIDE_INSTR_OFFSETS
	.align		4
        /*0030*/ 	.byte	0x04, 0x31
        /*0032*/ 	.short	(.L_27 - .L_26)


	//   ....[0]....
.L_26:
        /*0034*/ 	.word	0x00000450


	//   ....[1]....
        /*0038*/ 	.word	0x00000460


	//   ....[2]....
        /*003c*/ 	.word	0x00000520


	//----- nvinfo : EIATTR_COOP_GROUP_MASK_REGIDS
	.align		4
.L_27:
        /*0040*/ 	.byte	0x04, 0x29
        /*0042*/ 	.short	(.L_29 - .L_28)


	//   ....[0]....
.L_28:
        /*0044*/ 	.word	0xffffffff


	//   ....[1]....
        /*0048*/ 	.word	0xffffffff


	//   ....[2]....
        /*004c*/ 	.word	0xffffffff


	//   ....[3]....
        /*0050*/ 	.word	0xffffffff


	//   ....[4]....
        /*0054*/ 	.word	0xffffffff


	//----- nvinfo : EIATTR_COOP_GROUP_INSTR_OFFSETS
	.align		4
.L_29:
        /*0058*/ 	.byte	0x04, 0x28
        /*005a*/ 	.short	(.L_31 - .L_30)


	//   ....[0]....
.L_30:
        /*005c*/ 	.word	0x00000060


	//   ....[1]....
        /*0060*/ 	.word	0x00000070


	//   ....[2]....
        /*0064*/ 	.word	0x00000130


	//   ....[3]....
        /*0068*/ 	.word	0x00000320


	//   ....[4]....
        /*006c*/ 	.word	0x00001220


	//----- nvinfo : EIATTR_REG_RECONFIG
	.align		4
.L_31:
        /*0070*/ 	.byte	0x01, 0x54
	.zero		2


	//----- nvinfo : EIATTR_SYSCALL_OFFSETS
	.align		4
        /*0074*/ 	.byte	0x04, 0x46
        /*0076*/ 	.short	(.L_33 - .L_32)


	//   ....[0]....
.L_32:
        /*0078*/ 	.word	0x00001410


	//----- nvinfo : EIATTR_MBARRIER_INSTR_OFFSETS
	.align		4
.L_33:
        /*007c*/ 	.byte	0x04, 0x39
        /*007e*/ 	.short	(.L_35 - .L_34)


	//   ....[0]....
.L_34:
        /*0080*/ 	.word	0x00000230
        /*0084*/ 	.word	0x000000ff
        /*0088*/ 	.word	0x00000000
        /*008c*/ 	.short	0x0100
        /*008e*/ 	.byte	0x08
	.zero		1


	//   ....[1]....
        /*0090*/ 	.word	0x00000240
        /*0094*/ 	.word	0x000000ff
        /*0098*/ 	.word	0x00000038
        /*009c*/ 	.short	0x0100
        /*009e*/ 	.byte	0x08
	.zero		1


	//   ....[2]....
        /*00a0*/ 	.word	0x00000250
        /*00a4*/ 	.word	0x000000ff
        /*00a8*/ 	.word	0x00000008
        /*00ac*/ 	.short	0x0100
        /*00ae*/ 	.byte	0x08
	.zero		1


	//   ....[3]....
        /*00b0*/ 	.word	0x00000260
        /*00b4*/ 	.word	0x000000ff
        /*00b8*/ 	.word	0x00000040
        /*00bc*/ 	.short	0x0100
        /*00be*/ 	.byte	0x08
	.zero		1


	//   ....[4]....
        /*00c0*/ 	.word	0x00000270
        /*00c4*/ 	.word	0x000000ff
        /*00c8*/ 	.word	0x00000010
        /*00cc*/ 	.short	0x0100
        /*00ce*/ 	.byte	0x08
	.zero		1


	//   ....[5]....
        /*00d0*/ 	.word	0x00000280
        /*00d4*/ 	.word	0x000000ff
        /*00d8*/ 	.word	0x00000048
        /*00dc*/ 	.short	0x0100
        /*00de*/ 	.byte	0x08
	.zero		1


	//   ....[6]....
        /*00e0*/ 	.word	0x00000290
        /*00e4*/ 	.word	0x000000ff
        /*00e8*/ 	.word	0x00000018
        /*00ec*/ 	.short	0x0100
        /*00ee*/ 	.byte	0x08
	.zero		1


	//   ....[7]....
        /*00f0*/ 	.word	0x000002a0
        /*00f4*/ 	.word	0x000000ff
        /*00f8*/ 	.word	0x00000050
        /*00fc*/ 	.short	0x0100
        /*00fe*/ 	.byte	0x08
	.zero		1


	//   ....[8]....
        /*0100*/ 	.word	0x000002b0
        /*0104*/ 	.word	0x000000ff
        /*0108*/ 	.word	0x00000020
        /*010c*/ 	.short	0x0100
        /*010e*/ 	.byte	0x08
	.zero		1


	//   ....[9]....
        /*0110*/ 	.word	0x000002c0
        /*0114*/ 	.word	0x000000ff
        /*0118*/ 	.word	0x00000058
        /*011c*/ 	.short	0x0100
        /*011e*/ 	.byte	0x08
	.zero		1


	//   ....[10]....
        /*0120*/ 	.word	0x000002d0
        /*0124*/ 	.word	0x000000ff
        /*0128*/ 	.word	0x00000028
        /*012c*/ 	.short	0x0100
        /*012e*/ 	.byte	0x08
	.zero		1


	//   ....[11]....
        /*0130*/ 	.word	0x000002e0
        /*0134*/ 	.word	0x000000ff
        /*0138*/ 	.word	0x00000060
        /*013c*/ 	.short	0x0100
        /*013e*/ 	.byte	0x08
	.zero		1


	//   ....[12]....
        /*0140*/ 	.word	0x000002f0
        /*0144*/ 	.word	0x000000ff
        /*0148*/ 	.word	0x00000030
        /*014c*/ 	.short	0x0100
        /*014e*/ 	.byte	0x08
	.zero		1


	//   ....[13]....
        /*0150*/ 	.word	0x00000300
        /*0154*/ 	.word	0x000000ff
        /*0158*/ 	.word	0x00000068
        /*015c*/ 	.short	0x0100
        /*015e*/ 	.byte	0x08
	.zero		1


	//   ....[14]....
        /*0160*/ 	.word	0x000005a0
        /*0164*/ 	.word	0x000000ff
        /*0168*/ 	.word	0x00000080
        /*016c*/ 	.short	0x0100
        /*016e*/ 	.byte	0x08
	.zero		1


	//   ....[15]....
        /*0170*/ 	.word	0x00000620
        /*0174*/ 	.word	0x000000ff
        /*0178*/ 	.word	0x00000088
        /*017c*/ 	.short	0x0100
        /*017e*/ 	.byte	0x08
	.zero		1


	//   ....[16]....
        /*0180*/ 	.word	0x00001490
        /*0184*/ 	.word	0x00000003
        /*0188*/ 	.word	0x00000000
        /*018c*/ 	.short	0x010a
        /*018e*/ 	.byte	0x3f
	.zero		1


	//   ....[17]....
        /*0190*/ 	.word	0x000014f0
        /*0194*/ 	.word	0x00000003
        /*0198*/ 	.word	0x00000000
        /*019c*/ 	.short	0x010a
        /*019e*/ 	.byte	0x3f
	.zero		1


	//   ....[18]....
        /*01a0*/ 	.word	0x00001840
        /*01a4*/ 	.word	0x000000ff
        /*01a8*/ 	.word	0x00000000
        /*01ac*/ 	.short	0x010a
        /*01ae*/ 	.byte	0x07
	.zero		1


	//   ....[19]....
        /*01b0*/ 	.word	0x00001880
        /*01b4*/ 	.word	0x000000ff
        /*01b8*/ 	.word	0x00000000
        /*01bc*/ 	.short	0x010a
        /*01be*/ 	.byte	0x07
	.zero		1


	//   ....[20]....
        /*01c0*/ 	.word	0x00001ae0
        /*01c4*/ 	.word	0x000000ff
        /*01c8*/ 	.word	0x00000000
        /*01cc*/ 	.short	0x0101
        /*01ce*/ 	.byte	0x07
	.zero		1


	//   ....[21]....
        /*01d0*/ 	.word	0x00001ce0
        /*01d4*/ 	.word	0x000000ff
        /*01d8*/ 	.word	0x00000000
        /*01dc*/ 	.short	0x0101
        /*01de*/ 	.byte	0x04
	.zero		1


	//   ....[22]....
        /*01e0*/ 	.word	0x00006eb0
        /*01e4*/ 	.word	0x0000000e
        /*01e8*/ 	.word	0x00000038
        /*01ec*/ 	.short	0x010a
        /*01ee*/ 	.byte	0x3f
	.zero		1


	//   ....[23]....
        /*01f0*/ 	.word	0x00007280
        /*01f4*/ 	.word	0x00000006
        /*01f8*/ 	.word	0x00000088
        /*01fc*/ 	.short	0x0101
        /*01fe*/ 	.byte	0x3f
	.zero		1


	//   ....[24]....
        /*0200*/ 	.word	0x00007960
        /*0204*/ 	.word	0x00000007
        /*0208*/ 	.word	0x00000000
        /*020c*/ 	.short	0x010a
        /*020e*/ 	.byte	0x3f
	.zero		1


	//   ....[25]....
        /*0210*/ 	.word	0x000079e0
        /*0214*/ 	.word	0x00000009
        /*0218*/ 	.word	0x00000000
        /*021c*/ 	.short	0x010a
        /*021e*/ 	.byte	0x3f
	.zero		1


	//   ....[26]....
        /*0220*/ 	.word	0x00007a70
        /*0224*/ 	.word	0x00000006
        /*0228*/ 	.word	0x00000000
        /*022c*/ 	.short	0x010a
        /*022e*/ 	.byte	0x3f
	.zero		1


	//   ....[27]....
        /*0230*/ 	.word	0x00007b00
        /*0234*/ 	.word	0x00000009
        /*0238*/ 	.word	0x00000000
        /*023c*/ 	.short	0x010a
        /*023e*/ 	.byte	0x3f
	.zero		1


	//   ....[28]....
        /*0240*/ 	.word	0x00007b90
        /*0244*/ 	.word	0x00000006
        /*0248*/ 	.word	0x00000000
        /*024c*/ 	.short	0x010a
        /*024e*/ 	.byte	0x3f
	.zero		1


	//   ....[29]....
        /*0250*/ 	.word	0x00007c20
        /*0254*/ 	.word	0x00000009
        /*0258*/ 	.word	0x00000000
        /*025c*/ 	.short	0x010a
        /*025e*/ 	.byte	0x3f
	.zero		1


	//   ....[30]....
        /*0260*/ 	.word	0x00007cb0
        /*0264*/ 	.word	0x00000003
        /*0268*/ 	.word	0x00000000
        /*026c*/ 	.short	0x010a
        /*026e*/ 	.byte	0x3f
	.zero		1


	//   ....[31]....
        /*0270*/ 	.word	0x00007d10
        /*0274*/ 	.word	0x00000003
        /*0278*/ 	.word	0x00000000
        /*027c*/ 	.short	0x010a
        /*027e*/ 	.byte	0x3f
	.zero		1


	//   ....[32]....
        /*0280*/ 	.word	0x00007d70
        /*0284*/ 	.word	0x00000004
        /*0288*/ 	.word	0x00000000
        /*028c*/ 	.short	0x010a
        /*028e*/ 	.byte	0x3f
	.zero		1


	//   ....[33]....
        /*0290*/ 	.word	0x00007e40
        /*0294*/ 	.word	0x0000000e
        /*0298*/ 	.word	0x00000038
        /*029c*/ 	.short	0x010a
        /*029e*/ 	.byte	0x3f
	.zero		1


	//   ....[34]....
        /*02a0*/ 	.word	0x00007f10
        /*02a4*/ 	.word	0x00000007
        /*02a8*/ 	.word	0x00000000
        /*02ac*/ 	.short	0x010a
        /*02ae*/ 	.byte	0x3f
	.zero		1


	//   ....[35]....
        /*02b0*/ 	.word	0x00007f60
        /*02b4*/ 	.word	0x00000009
        /*02b8*/ 	.word	0x00000000
        /*02bc*/ 	.short	0x010a
        /*02be*/ 	.byte	0x3f
	.zero		1


	//   ....[36]....
        /*02c0*/ 	.word	0x00007fb0
        /*02c4*/ 	.word	0x00000006
        /*02c8*/ 	.word	0x00000000
        /*02cc*/ 	.short	0x010a
        /*02ce*/ 	.byte	0x3f
	.zero		1


	//   ....[37]....
        /*02d0*/ 	.word	0x00008000
        /*02d4*/ 	.word	0x00000009
        /*02d8*/ 	.word	0x00000000
        /*02dc*/ 	.short	0x010a
        /*02de*/ 	.byte	0x3f
	.zero		1


	//   ....[38]....
        /*02e0*/ 	.word	0x00008050
        /*02e4*/ 	.word	0x00000006
        /*02e8*/ 	.word	0x00000000
        /*02ec*/ 	.short	0x010a
        /*02ee*/ 	.byte	0x3f
	.zero		1


	//   ....[39]....
        /*02f0*/ 	.word	0x000080a0
        /*02f4*/ 	.word	0x00000009
        /*02f8*/ 	.word	0x00000000
        /*02fc*/ 	.short	0x010a
        /*02fe*/ 	.byte	0x3f
	.zero		1


	//----- nvinfo : EIATTR_NUM_MBARRIERS
	.align		4
.L_35:
        /*0300*/ 	.byte	0x03, 0x38
        /*0302*/ 	.short	0x0010


	//----- nvinfo : EIATTR_EXIT_INSTR_OFFSETS
	.align		4
        /*0304*/ 	.byte	0x04, 0x1c
        /*0306*/ 	.short	(.L_37 - .L_36)


	//   ....[0]....
.L_36:
        /*0308*/ 	.word	0x000006c0


	//   ....[1]....
        /*030c*/ 	.word	0x00000f80


	//   ....[2]....
        /*0310*/ 	.word	0x00006590


	//   ....[3]....
        /*0314*/ 	.word	0x00006bc0


	//   ....[4]....
        /*0318*/ 	.word	0x00007d00


	//----- nvinfo : EIATTR_MAX_THREADS
	.align		4
.L_37:
        /*031c*/ 	.byte	0x04, 0x05
        /*031e*/ 	.short	(.L_39 - .L_38)
.L_38:
        /*0320*/ 	.word	0x00000180
        /*0324*/ 	.word	0x00000001
        /*0328*/ 	.word	0x00000001


	//----- nvinfo : EIATTR_CRS_STACK_SIZE
	.align		4
.L_39:
        /*032c*/ 	.byte	0x04, 0x1e
        /*032e*/ 	.short	(.L_41 - .L_40)
.L_40:
        /*0330*/ 	.word	0x00000000


	//----- nvinfo : EIATTR_CBANK_PARAM_SIZE
	.align		4
.L_41:
        /*0334*/ 	.byte	0x03, 0x19
        /*0336*/ 	.short	0x0470


	//----- nvinfo : EIATTR_PARAM_CBANK
	.align		4
        /*0338*/ 	.byte	0x04, 0x0a
        /*033a*/ 	.short	(.L_43 - .L_42)
	.align		4
.L_42:
        /*033c*/ 	.word	index@(.nv.constant0._ZN7cutlass13device_kernelINS_4gemm6kernel13GemmUniversalIN4cute5tupleIJiiiiEEENS1_10collective13CollectiveMmaINS1_34MainloopSm90TmaGmmaWarpSpecializedILi7ENS5_IJNS4_1CILi1EEESB_SB_EEENS1_35KernelTmaWarpSpecializedCooperativeEEENS5_IJNSA_ILi128EEESF_NSA_ILi32EEEEEENS_10tfloat32_tENS5_IJlSB_lEEESI_SJ_NS4_8TiledMMAINS4_8MMA_AtomIJNS4_4SM904GMMA30MMA_64x128x8_F32TF32TF32_SS_TNILNSN_7ScaleInE1ELSP_1EEEEEENS4_6LayoutINS5_IJNSA_ILi2EEESB_SB_EEENS5_IJSB_NSA_ILi0EEESV_EEEEENS5_IJNS4_10UnderscoreESY_SY_EEEEENS4_13SM90_TMA_LOADENS4_14ComposedLayoutINS4_7SwizzleILi3ELi4ELi3EEENS4_18smem_ptr_flag_bitsILi32EEENSS_INS5_IJNSA_ILi8EEESG_EEENS5_IJSG_SB_EEEEEEEvNS4_8identityES11_S1B_vS1C_EENS_8epilogue10collective6detail29Sm90TmaWarpSpecializedAdapterINS1F_15DefaultEpilogueISI_SJ_SJ_NS1E_6thread17LinearCombinationISI_Li1EffLNS1J_9ScaleType4KindE0ELNS_15FloatRoundStyleE2ESI_EENS1_15EpilogueDefaultEEEEEvvEEEEvNT_6ParamsE)
        /*0340*/ 	.short	0x0210
        /*0342*/ 	.short	0x0470


	//----- nvinfo : EIATTR_SW_WAR
	.align		4
.L_43:
        /*0344*/ 	.byte	0x04, 0x36
        /*0346*/ 	.short	(.L_45 - .L_44)
.L_44:
        /*0348*/ 	.word	0x00000008
.L_45:


//--------------------- .nv.callgraph             --------------------------
	.section	.nv.callgraph,"",@"SHT_CUDA_CALLGRAPH"
	.align	4
	.sectionentsize	8
	.align		4
        /*0000*/ 	.word	0x00000000
	.align		4
        /*0004*/ 	.word	0xffffffff
	.align		4
        /*0008*/ 	.word	index@(_ZN7cutlass13device_kernelINS_4gemm6kernel13GemmUniversalIN4cute5tupleIJiiiiEEENS1_10collective13CollectiveMmaINS1_34MainloopSm90TmaGmmaWarpSpecializedILi7ENS5_IJNS4_1CILi1EEESB_SB_EEENS1_35KernelTmaWarpSpecializedCooperativeEEENS5_IJNSA_ILi128EEESF_NSA_ILi32EEEEEENS_10tfloat32_tENS5_IJlSB_lEEESI_SJ_NS4_8TiledMMAINS4_8MMA_AtomIJNS4_4SM904GMMA30MMA_64x128x8_F32TF32TF32_SS_TNILNSN_7ScaleInE1ELSP_1EEEEEENS4_6LayoutINS5_IJNSA_ILi2EEESB_SB_EEENS5_IJSB_NSA_ILi0EEESV_EEEEENS5_IJNS4_10UnderscoreESY_SY_EEEEENS4_13SM90_TMA_LOADENS4_14ComposedLayoutINS4_7SwizzleILi3ELi4ELi3EEENS4_18smem_ptr_flag_bitsILi32EEENSS_INS5_IJNSA_ILi8EEESG_EEENS5_IJSG_SB_EEEEEEEvNS4_8identityES11_S1B_vS1C_EENS_8epilogue10collective6detail29Sm90TmaWarpSpecializedAdapterINS1F_15DefaultEpilogueISI_SJ_SJ_NS1E_6thread17LinearCombinationISI_Li1EffLNS1J_9ScaleType4KindE0ELNS_15FloatRoundStyleE2ESI_EENS1_15EpilogueDefaultEEEEEvvEEEEvNT_6ParamsE)
	.align		4
        /*000c*/ 	.word	index@(__assertfail)
	.align		4
        /*0010*/ 	.word	0x00000000
	.align		4
        /*0014*/ 	.word	0xfffffffe
	.align		4
        /*0018*/ 	.word	0x00000000
	.align		4
        /*001c*/ 	.word	0xfffffffd
	.align		4
        /*0020*/ 	.word	0x00000000
	.align		4
        /*0024*/ 	.word	0xfffffffc


//--------------------- .nv.constant4             --------------------------
	.section	.nv.constant4,"a",@progbits
	.align	8
	.align		8
.nv.constant4:
        /*0000*/ 	.dword	__assertfail
	.align		8
        /*0008*/ 	.dword	__unnamed_1
	.align		8
        /*0010*/ 	.dword	_ZN40_INTERNAL_406ab3ab_4_k_cu_5af7a62d_315894cuda3std3__45__cpo5beginE
	.align		8
        /*0018*/ 	.dword	_ZN40_INTERNAL_406ab3ab_4_k_cu_5af7a62d_315894cuda3std3__45__cpo3endE
	.align		8
        /*0020*/ 	.dword	_ZN40_INTERNAL_406ab3ab_4_k_cu_5af7a62d_315894cuda3std3__45__cpo6cbeginE
	.align		8
        /*0028*/ 	.dword	_ZN40_INTERNAL_406ab3ab_4_k_cu_5af7a62d_315894cuda3std3__45__cpo4cendE
	.align		8
        /*0030*/ 	.dword	_ZN40_INTERNAL_406ab3ab_4_k_cu_5af7a62d_315894cuda3std3__442_GLOBAL__N__406ab3ab_4_k_cu_5af7a62d_315896ignoreE
	.align		8
        /*0038*/ 	.dword	_ZN40_INTERNAL_406ab3ab_4_k_cu_5af7a62d_315894cuda3std3__419piecewise_constructE
	.align		8
        /*0040*/ 	.dword	_ZN40_INTERNAL_406ab3ab_4_k_cu_5af7a62d_315894cuda3std3__48in_placeE
	.align		8
        /*0048*/ 	.dword	_ZN40_INTERNAL_406ab3ab_4_k_cu_5af7a62d_315894cuda3std6ranges3__45__cpo4swapE
	.align		8
        /*0050*/ 	.dword	_ZN40_INTERNAL_406ab3ab_4_k_cu_5af7a62d_315894cuda3std6ranges3__45__cpo9iter_moveE
	.align		8
        /*0058*/ 	.dword	_ZN40_INTERNAL_406ab3ab_4_k_cu_5af7a62d_315894cute7productE
	.align		8
        /*0060*/ 	.dword	_ZN40_INTERNAL_406ab3ab_4_k_cu_5af7a62d_315894cute1_E
	.align		8
        /*0068*/ 	.dword	$str$22
	.align		8
        /*0070*/ 	.dword	$str$23


//--------------------- .text._ZN7cutlass13device_kernelINS_4gemm6kernel13GemmUniversalIN4cute5tupleIJiiiiEEENS1_10collective13CollectiveMmaINS1_34MainloopSm90TmaGmmaWarpSpecializedILi7ENS5_IJNS4_1CILi1EEESB_SB_EEENS1_35KernelTmaWarpSpecializedCooperativeEEENS5_IJNSA_ILi128EEESF_NSA_ILi32EEEEEENS_10tfloat32_tENS5_IJlSB_lEEESI_SJ_NS4_8TiledMMAINS4_8MMA_AtomIJNS4_4SM904GMMA30MMA_64x128x8_F32TF32TF32_SS_TNILNSN_7ScaleInE1ELSP_1EEEEEENS4_6LayoutINS5_IJNSA_ILi2EEESB_SB_EEENS5_IJSB_NSA_ILi0EEESV_EEEEENS5_IJNS4_10UnderscoreESY_SY_EEEEENS4_13SM90_TMA_LOADENS4_14ComposedLayoutINS4_7SwizzleILi3ELi4ELi3EEENS4_18smem_ptr_flag_bitsILi32EEENSS_INS5_IJNSA_ILi8EEESG_EEENS5_IJSG_SB_EEEEEEEvNS4_8identityES11_S1B_vS1C_EENS_8epilogue10collective6detail29Sm90TmaWarpSpecializedAdapterINS1F_15DefaultEpilogueISI_SJ_SJ_NS1E_6thread17LinearCombinationISI_Li1EffLNS1J_9ScaleType4KindE0ELNS_15FloatRoundStyleE2ESI_EENS1_15EpilogueDefaultEEEEEvvEEEEvNT_6ParamsE --------------------------
	.section	.text._ZN7cutlass13device_kernelINS_4gemm6kernel13GemmUniversalIN4cute5tupleIJiiiiEEENS1_10collective13CollectiveMmaINS1_34MainloopSm90TmaGmmaWarpSpecializedILi7ENS5_IJNS4_1CILi1EEESB_SB_EEENS1_35KernelTmaWarpSpecializedCooperativeEEENS5_IJNSA_ILi128EEESF_NSA_ILi32EEEEEENS_10tfloat32_tENS5_IJlSB_lEEESI_SJ_NS4_8TiledMMAINS4_8MMA_AtomIJNS4_4SM904GMMA30MMA_64x128x8_F32TF32TF32_SS_TNILNSN_7ScaleInE1ELSP_1EEEEEENS4_6LayoutINS5_IJNSA_ILi2EEESB_SB_EEENS5_IJSB_NSA_ILi0EEESV_EEEEENS5_IJNS4_10UnderscoreESY_SY_EEEEENS4_13SM90_TMA_LOADENS4_14ComposedLayoutINS4_7SwizzleILi3ELi4ELi3EEENS4_18smem_ptr_flag_bitsILi32EEENSS_INS5_IJNSA_ILi8EEESG_EEENS5_IJSG_SB_EEEEEEEvNS4_8identityES11_S1B_vS1C_EENS_8epilogue10collective6detail29Sm90TmaWarpSpecializedAdapterINS1F_15DefaultEpilogueISI_SJ_SJ_NS1E_6thread17LinearCombinationISI_Li1EffLNS1J_9ScaleType4KindE0ELNS_15FloatRoundStyleE2ESI_EENS1_15EpilogueDefaultEEEEEvvEEEEvNT_6ParamsE,"ax",@progbits
	.align	128
.text._ZN7cutlass13device_kernelINS_4gemm6kernel13GemmUniversalIN4cute5tupleIJiiiiEEENS1_10collective13CollectiveMmaINS1_34MainloopSm90TmaGmmaWarpSpecializedILi7ENS5_IJNS4_1CILi1EEESB_SB_EEENS1_35KernelTmaWarpSpecializedCooperativeEEENS5_IJNSA_ILi128EEESF_NSA_ILi32EEEEEENS_10tfloat32_tENS5_IJlSB_lEEESI_SJ_NS4_8TiledMMAINS4_8MMA_AtomIJNS4_4SM904GMMA30MMA_64x128x8_F32TF32TF32_SS_TNILNSN_7ScaleInE1ELSP_1EEEEEENS4_6LayoutINS5_IJNSA_ILi2EEESB_SB_EEENS5_IJSB_NSA_ILi0EEESV_EEEEENS5_IJNS4_10UnderscoreESY_SY_EEEEENS4_13SM90_TMA_LOADENS4_14ComposedLayoutINS4_7SwizzleILi3ELi4ELi3EEENS4_18smem_ptr_flag_bitsILi32EEENSS_INS5_IJNSA_ILi8EEESG_EEENS5_IJSG_SB_EEEEEEEvNS4_8identityES11_S1B_vS1C_EENS_8epilogue10collective6detail29Sm90TmaWarpSpecializedAdapterINS1F_15DefaultEpilogueISI_SJ_SJ_NS1E_6thread17LinearCombinationISI_Li1EffLNS1J_9ScaleType4KindE0ELNS_15FloatRoundStyleE2ESI_EENS1_15EpilogueDefaultEEEEEvvEEEEvNT_6ParamsE:
        .type           _ZN7cutlass13device_kernelINS_4gemm6kernel13GemmUniversalIN4cute5tupleIJiiiiEEENS1_10collective13CollectiveMmaINS1_34MainloopSm90TmaGmmaWarpSpecializedILi7ENS5_IJNS4_1CILi1EEESB_SB_EEENS1_35KernelTmaWarpSpecializedCooperativeEEENS5_IJNSA_ILi128EEESF_NSA_ILi32EEEEEENS_10tfloat32_tENS5_IJlSB_lEEESI_SJ_NS4_8TiledMMAINS4_8MMA_AtomIJNS4_4SM904GMMA30MMA_64x128x8_F32TF32TF32_SS_TNILNSN_7ScaleInE1ELSP_1EEEEEENS4_6LayoutINS5_IJNSA_ILi2EEESB_SB_EEENS5_IJSB_NSA_ILi0EEESV_EEEEENS5_IJNS4_10UnderscoreESY_SY_EEEEENS4_13SM90_TMA_LOADENS4_14ComposedLayoutINS4_7SwizzleILi3ELi4ELi3EEENS4_18smem_ptr_flag_bitsILi32EEENSS_INS5_IJNSA_ILi8EEESG_EEENS5_IJSG_SB_EEEEEEEvNS4_8identityES11_S1B_vS1C_EENS_8epilogue10collective6detail29Sm90TmaWarpSpecializedAdapterINS1F_15DefaultEpilogueISI_SJ_SJ_NS1E_6thread17LinearCombinationISI_Li1EffLNS1J_9ScaleType4KindE0ELNS_15FloatRoundStyleE2ESI_EENS1_15EpilogueDefaultEEEEEvvEEEEvNT_6ParamsE,@function
        .size           _ZN7cutlass13device_kernelINS_4gemm6kernel13GemmUniversalIN4cute5tupleIJiiiiEEENS1_10collective13CollectiveMmaINS1_34MainloopSm90TmaGmmaWarpSpecializedILi7ENS5_IJNS4_1CILi1EEESB_SB_EEENS1_35KernelTmaWarpSpecializedCooperativeEEENS5_IJNSA_ILi128EEESF_NSA_ILi32EEEEEENS_10tfloat32_tENS5_IJlSB_lEEESI_SJ_NS4_8TiledMMAINS4_8MMA_AtomIJNS4_4SM904GMMA30MMA_64x128x8_F32TF32TF32_SS_TNILNSN_7ScaleInE1ELSP_1EEEEEENS4_6LayoutINS5_IJNSA_ILi2EEESB_SB_EEENS5_IJSB_NSA_ILi0EEESV_EEEEENS5_IJNS4_10UnderscoreESY_SY_EEEEENS4_13SM90_TMA_LOADENS4_14ComposedLayoutINS4_7SwizzleILi3ELi4ELi3EEENS4_18smem_ptr_flag_bitsILi32EEENSS_INS5_IJNSA_ILi8EEESG_EEENS5_IJSG_SB_EEEEEEEvNS4_8identityES11_S1B_vS1C_EENS_8epilogue10collective6detail29Sm90TmaWarpSpecializedAdapterINS1F_15DefaultEpilogueISI_SJ_SJ_NS1E_6thread17LinearCombinationISI_Li1EffLNS1J_9ScaleType4KindE0ELNS_15FloatRoundStyleE2ESI_EENS1_15EpilogueDefaultEEEEEvvEEEEvNT_6ParamsE,(.L_x_200 - _ZN7cutlass13device_kernelINS_4gemm6kernel13GemmUniversalIN4cute5tupleIJiiiiEEENS1_10collective13CollectiveMmaINS1_34MainloopSm90TmaGmmaWarpSpecializedILi7ENS5_IJNS4_1CILi1EEESB_SB_EEENS1_35KernelTmaWarpSpecializedCooperativeEEENS5_IJNSA_ILi128EEESF_NSA_ILi32EEEEEENS_10tfloat32_tENS5_IJlSB_lEEESI_SJ_NS4_8TiledMMAINS4_8MMA_AtomIJNS4_4SM904GMMA30MMA_64x128x8_F32TF32TF32_SS_TNILNSN_7ScaleInE1ELSP_1EEEEEENS4_6LayoutINS5_IJNSA_ILi2EEESB_SB_EEENS5_IJSB_NSA_ILi0EEESV_EEEEENS5_IJNS4_10UnderscoreESY_SY_EEEEENS4_13SM90_TMA_LOADENS4_14ComposedLayoutINS4_7SwizzleILi3ELi4ELi3EEENS4_18smem_ptr_flag_bitsILi32EEENSS_INS5_IJNSA_ILi8EEESG_EEENS5_IJSG_SB_EEEEEEEvNS4_8identityES11_S1B_vS1C_EENS_8epilogue10collective6detail29Sm90TmaWarpSpecializedAdapterINS1F_15DefaultEpilogueISI_SJ_SJ_NS1E_6thread17LinearCombinationISI_Li1EffLNS1J_9ScaleType4KindE0ELNS_15FloatRoundStyleE2ESI_EENS1_15EpilogueDefaultEEEEEvvEEEEvNT_6ParamsE)
        .other          _ZN7cutlass13device_kernelINS_4gemm6kernel13GemmUniversalIN4cute5tupleIJiiiiEEENS1_10collective13CollectiveMmaINS1_34MainloopSm90TmaGmmaWarpSpecializedILi7ENS5_IJNS4_1CILi1EEESB_SB_EEENS1_35KernelTmaWarpSpecializedCooperativeEEENS5_IJNSA_ILi128EEESF_NSA_ILi32EEEEEENS_10tfloat32_tENS5_IJlSB_lEEESI_SJ_NS4_8TiledMMAINS4_8MMA_AtomIJNS4_4SM904GMMA30MMA_64x128x8_F32TF32TF32_SS_TNILNSN_7ScaleInE1ELSP_1EEEEEENS4_6LayoutINS5_IJNSA_ILi2EEESB_SB_EEENS5_IJSB_NSA_ILi0EEESV_EEEEENS5_IJNS4_10UnderscoreESY_SY_EEEEENS4_13SM90_TMA_LOADENS4_14ComposedLayoutINS4_7SwizzleILi3ELi4ELi3EEENS4_18smem_ptr_flag_bitsILi32EEENSS_INS5_IJNSA_ILi8EEESG_EEENS5_IJSG_SB_EEEEEEEvNS4_8identityES11_S1B_vS1C_EENS_8epilogue10collective6detail29Sm90TmaWarpSpecializedAdapterINS1F_15DefaultEpilogueISI_SJ_SJ_NS1E_6thread17LinearCombinationISI_Li1EffLNS1J_9ScaleType4KindE0ELNS_15FloatRoundStyleE2ESI_EENS1_15EpilogueDefaultEEEEEvvEEEEvNT_6ParamsE,@"STO_CUDA_ENTRY STV_DEFAULT"
_ZN7cutlass13device_kernelINS_4gemm6kernel13GemmUniversalIN4cute5tupleIJiiiiEEENS1_10collective13CollectiveMmaINS1_34MainloopSm90TmaGmmaWarpSpecializedILi7ENS5_IJNS4_1CILi1EEESB_SB_EEENS1_35KernelTmaWarpSpecializedCooperativeEEENS5_IJNSA_ILi128EEESF_NSA_ILi32EEEEEENS_10tfloat32_tENS5_IJlSB_lEEESI_SJ_NS4_8TiledMMAINS4_8MMA_AtomIJNS4_4SM904GMMA30MMA_64x128x8_F32TF32TF32_SS_TNILNSN_7ScaleInE1ELSP_1EEEEEENS4_6LayoutINS5_IJNSA_ILi2EEESB_SB_EEENS5_IJSB_NSA_ILi0EEESV_EEEEENS5_IJNS4_10UnderscoreESY_SY_EEEEENS4_13SM90_TMA_LOADENS4_14ComposedLayoutINS4_7SwizzleILi3ELi4ELi3EEENS4_18smem_ptr_flag_bitsILi32EEENSS_INS5_IJNSA_ILi8EEESG_EEENS5_IJSG_SB_EEEEEEEvNS4_8identityES11_S1B_vS1C_EENS_8epilogue10collective6detail29Sm90TmaWarpSpecializedAdapterINS1F_15DefaultEpilogueISI_SJ_SJ_NS1E_6thread17LinearCombinationISI_Li1EffLNS1J_9ScaleType4KindE0ELNS_15FloatRoundStyleE2ESI_EENS1_15EpilogueDefaultEEEEEvvEEEEvNT_6ParamsE:
[----:B------:R-:W0:Y:S01]  /*0000*/  LDC R1, c[0x0][0x28] ;  /* 0x00000a00ff017b82 */ /* 0x000e220000000800 */
[----:B------:R-:W1:Y:S01]  /*0010*/  S2R R3, SR_TID.X ;  /* 0x0000000000037919 */ /* 0x000e620000002100 */
[----:B------:R-:W-:Y:S01]  /*0020*/  ELECT P0, URZ, PT ;  /* 0x00000000003f782f */ /* 0x000fe20003800000 */
[----:B------:R-:W-:Y:S01]  /*0030*/  BSSY B0, `(.L_x_0) ;  /* 0x000000f000007945 */ /* 0x000fe20003800000 */
[--C-:B-1----:R-:W-:Y:S02]  /*0040*/  SHF.R.U32.HI R0, RZ, 0x5, R3.reuse ;  /* 0x00000005ff007819 */ /* 0x102fe40000011603 */
[----:B------:R-:W-:-:S03]  /*0050*/  SHF.R.U32.HI R14, RZ, 0x7, R3 ;  /* 0x00000007ff0e7819 */ /* 0x000fc60000011603 */
[----:B------:R-:W1:Y:S04]  /*0060*/  SHFL.IDX PT, R4, R0, RZ, 0x1f ;  /* 0x00001fff00047589 */ /* 0x000e6800000e0000 */
[----:B------:R2:W3:Y:S01]  /*0070*/  SHFL.IDX PT, R10, R14, RZ, 0x1f ;  /* 0x00001fff0e0a7589 */ /* 0x0004e200000e0000 */
[----:B-1----:R-:W-:-:S13]  /*0080*/  ISETP.NE.OR P0, PT, R4, RZ, !P0 ;  /* 0x000000ff0400720c */ /* 0x002fda0004705670 */
[----:B0-23--:R-:W-:Y:S05]  /*0090*/  @P0 BRA `(.L_x_1) ;  /* 0x0000000000200947 */ /* 0x00dfea0003800000 */
[----:B------:R-:W-:Y:S02]  /*00a0*/  ULDC.64 UR4, c[0x0][0x198] ;  /* 0x0000660000047ab9 */ /* 0x000fe40000000a00 */
[----:B------:R-:W-:Y:S02]  /*00b0*/  UIADD3 UR6, UP0, UR4, 0xf0, URZ ;  /* 0x000000f004067890 */ /* 0x000fe4000ff1e03f */
[----:B------:R-:W-:Y:S02]  /*00c0*/  UIADD3 UR4, UP1, UR4, 0x1f0, URZ ;  /* 0x000001f004047890 */ /* 0x000fe4000ff3e03f */
[----:B------:R-:W-:Y:S02]  /*00d0*/  UIADD3.X UR7, URZ, UR5, URZ, UP0, !UPT ;  /* 0x000000053f077290 */ /* 0x000fe400087fe43f */
[----:B------:R-:W-:-:S07]  /*00e0*/  UIADD3.X UR5, URZ, UR5, URZ, UP1, !UPT ;  /* 0x000000053f057290 */ /* 0x000fce0008ffe43f */
[----:B------:R0:W-:Y:S02]  /*00f0*/  UTMACCTL.PF [UR6] ;  /* 0x00000000060079b9 */ /* 0x0001e40008040000 */
[----:B------:R0:W-:Y:S02]  /*0100*/  UTMACCTL.PF [UR4] ;  /* 0x00000000040079b9 */ /* 0x0001e40008040000 */
[----:B0-----:R-:W-:Y:S01]  /*0110*/  NOP ;  /* 0x0000000000007918 */ /* 0x001fe20000000000 */
.L_x_1:
[----:B------:R-:W-:Y:S05]  /*0120*/  BSYNC B0 ;  /* 0x0000000000007941 */ /* 0x000fea0003800000 */
.L_x_0:
[----:B------:R-:W0:Y:S02]  /*0130*/  SHFL.IDX PT, R2, R0, RZ, 0x1f ;  /* 0x00001fff00027589 */ /* 0x000e2400000e0000 */
[----:B0-----:R-:W-:-:S13]  /*0140*/  ISETP.NE.AND P0, PT, R2, RZ, PT ;  /* 0x000000ff0200720c */ /* 0x001fda0003f05270 */
[----:B------:R-:W-:Y:S05]  /*0150*/  @P0 BRA `(.L_x_2) ;  /* 0x0000000000700947 */ /* 0x000fea0003800000 */
[----:B------:R-:W0:Y:S01]  /*0160*/  S2UR UR8, SR_CgaCtaId ;  /* 0x00000000000879c3 */ /* 0x000e220000008800 */
[----:B------:R-:W-:Y:S01]  /*0170*/  UMOV UR4, 0x400 ;  /* 0x0000040000047882 */ /* 0x000fe20000000000 */
[----:B------:R-:W-:Y:S01]  /*0180*/  UMOV UR5, 0x1 ;  /* 0x0000000100057882 */ /* 0x000fe20000000000 */
[----:B------:R-:W-:Y:S01]  /*0190*/  UMOV UR6, 0x100 ;  /* 0x0000010000067882 */ /* 0x000fe20000000000 */
[----:B------:R-:W-:Y:S01]  /*01a0*/  ELECT P0, URZ, PT ;  /* 0x00000000003f782f */ /* 0x000fe20003800000 */
[----:B------:R-:W-:-:S04]  /*01b0*/  UIADD3 UR6, -UR6, 0x100000, URZ ;  /* 0x0010000006067890 */ /* 0x000fc8000fffe13f */
[----:B------:R-:W-:Y:S02]  /*01c0*/  USHF.L.U32 UR7, UR6, 0xb, URZ ;  /* 0x0000000b06077899 */ /* 0x000fe4000800063f */
[----:B------:R-:W-:Y:S02]  /*01d0*/  USHF.L.U32 UR6, UR6, 0x1, URZ ;  /* 0x0000000106067899 */ /* 0x000fe4000800063f */
[----:B0-----:R-:W-:Y:S02]  /*01e0*/  ULEA UR8, UR8, UR4, 0x18 ;  /* 0x0000000408087291 */ /* 0x001fe4000f8ec03f */
[----:B------:R-:W-:-:S04]  /*01f0*/  UIADD3 UR4, -UR5, 0x100000, URZ ;  /* 0x0010000005047890 */ /* 0x000fc8000fffe13f */
[----:B------:R-:W-:Y:S02]  /*0200*/  USHF.L.U32 UR5, UR4, 0xb, URZ ;  /* 0x0000000b04057899 */ /* 0x000fe4000800063f */
[----:B------:R-:W-:Y:S01]  /*0210*/  USHF.L.U32 UR4, UR4, 0x1, URZ ;  /* 0x0000000104047899 */ /* 0x000fe2000800063f */
[----:B------:R-:W0:Y:S11]  /*0220*/  FENCE.VIEW.ASYNC.S ;  /* 0x00000000000073c6 */ /* 0x000e360000000000 */
[----:B0-----:R0:W1:Y:S01]  /*0230*/  SYNCS.EXCH.64 URZ, [UR8], UR4 ;  /* 0x00000004083f75b2 */ /* 0x0010620008000100 */
[----:B------:R0:W2:Y:S01]  /*0240*/  SYNCS.EXCH.64 URZ, [UR8+0x38], UR6 ;  /* 0x00003806083f75b2 */ /* 0x0000a20008000100 */
[----:B------:R0:W3:Y:S01]  /*0250*/  SYNCS.EXCH.64 URZ, [UR8+0x8], UR4 ;  /* 0x00000804083f75b2 */ /* 0x0000e20008000100 */
[----:B------:R0:W4:Y:S01]  /*0260*/  SYNCS.EXCH.64 URZ, [UR8+0x40], UR6 ;  /* 0x00004006083f75b2 */ /* 0x0001220008000100 */
[----:B------:R0:W0:Y:S01]  /*0270*/  SYNCS.EXCH.64 URZ, [UR8+0x10], UR4 ;  /* 0x00001004083f75b2 */ /* 0x0000220008000100 */
        /* <DEDUP_REMOVED lines=9> */
[----:B------:R-:W-:Y:S01]  /*0310*/  NOP ;  /* 0x0000000000007918 */ /* 0x000fe20000000000 */
.L_x_2:
[----:B------:R-:W5:Y:S01]  /*0320*/  SHFL.IDX PT, R0, R0, RZ, 0x1f ;  /* 0x00001fff00007589 */ /* 0x000f6200000e0000 */
[----:B------:R-:W-:Y:S01]  /*0330*/  ELECT P0, URZ, PT ;  /* 0x00000000003f782f */ /* 0x000fe20003800000 */
[----:B------:R-:W1:Y:S01]  /*0340*/  LDC R2, c[0x0][0x65c] ;  /* 0x00019700ff027b82 */ /* 0x000e620000000800 */
[----:B------:R-:W-:Y:S01]  /*0350*/  SHF.R.S32.HI R7, RZ, 0x1f, R4 ;  /* 0x0000001fff077819 */ /* 0x000fe20000011404 */
[----:B------:R-:W2:Y:S01]  /*0360*/  S2R R5, SR_CTAID.Y ;  /* 0x0000000000057919 */ /* 0x000ea20000002600 */
[----:B0-----:R-:W-:Y:S01]  /*0370*/  UMOV UR4, 0x20 ;  /* 0x0000002000047882 */ /* 0x001fe20000000000 */
[----:B------:R-:W-:Y:S01]  /*0380*/  NOP ;  /* 0x0000000000007918 */ /* 0x000fe20000000000 */
[----:B------:R-:W-:Y:S01]  /*0390*/  LEA.HI R7, R7, R4, RZ, 0x2 ;  /* 0x0000000407077211 */ /* 0x000fe200078f10ff */
[----:B------:R-:W0:Y:S01]  /*03a0*/  S2R R6, SR_CTAID.X ;  /* 0x0000000000067919 */ /* 0x000e220000002500 */
[----:B------:R-:W-:Y:S01]  /*03b0*/  ISETP.NE.AND P2, PT, R10, RZ, PT ;  /* 0x000000ff0a00720c */ /* 0x000fe20003f45270 */
[----:B------:R-:W-:Y:S01]  /*03c0*/  NOP ;  /* 0x0000000000007918 */ /* 0x000fe20000000000 */
[----:B------:R-:W-:-:S02]  /*03d0*/  LOP3.LUT R7, R7, 0xfffffffc, RZ, 0xc0, !PT ;  /* 0xfffffffc07077812 */ /* 0x000fc400078ec0ff */
[----:B-----5:R-:W-:Y:S02]  /*03e0*/  ISETP.NE.OR P0, PT, R0, RZ, !P0 ;  /* 0x000000ff0000720c */ /* 0x020fe40004705670 */
[----:B-1----:R-:W-:-:S04]  /*03f0*/  ISETP.NE.AND P3, PT, R2, 0x1, PT ;  /* 0x000000010200780c */ /* 0x002fc80003f65270 */
[----:B------:R-:W-:Y:S01]  /*0400*/  P2R R0, PR, RZ, 0x8 ;  /* 0x00000008ff007803 */ /* 0x000fe20000000000 */
[----:B------:R-:W-:Y:S01]  /*0410*/  IMAD.IADD R0, R4, 0x1, -R7 ;  /* 0x0000000104007824 */ /* 0x000fe200078e0a07 */
[----:B------:R-:W-:Y:S01]  /*0420*/  LOP3.LUT R4, R3, 0x7f, RZ, 0xc0, !PT ;  /* 0x0000007f03047812 */ /* 0x000fe200078ec0ff */
[----:B------:R-:W-:-:S03]  /*0430*/  IMAD.MOV.U32 R7, RZ, RZ, RZ ;  /* 0x000000ffff077224 */ /* 0x000fc600078e00ff */
[----:B------:R-:W-:Y:S01]  /*0440*/  ISETP.NE.AND P1, PT, R0, 0x3, PT ;  /* 0x000000030000780c */ /* 0x000fe20003f25270 */
[----:B------:R-:W-:Y:S01]  /*0450*/  VOTEU.ALL UP0, P0 ;  /* 0x00000000003f7886 */ /* 0x000fe20000000000 */
[----:B------:R-:W-:Y:S01]  /*0460*/  VOTEU.ALL UP1, P0 ;  /* 0x00000000003f7886 */ /* 0x000fe20000020000 */
[----:B------:R-:W0:Y:S01]  /*0470*/  @P3 LDC R17, c[0x0][0x10] ;  /* 0x00000400ff113b82 */ /* 0x000e220000000800 */
[----:B--2---:R-:W-:Y:S02]  /*0480*/  @P3 IMAD.MOV.U32 R8, RZ, RZ, R5 ;  /* 0x000000ffff083224 */ /* 0x004fe400078e0005 */
[----:B------:R-:W-:Y:S01]  /*0490*/  @!UP0 UMOV UR6, 0x400 ;  /* 0x0000040000068882 */ /* 0x000fe20000000000 */
[----:B------:R-:W-:-:S04]  /*04a0*/  @!UP0 UIADD3 UR4, -UR4, 0x100000, URZ ;  /* 0x0010000004048890 */ /* 0x000fc8000fffe13f */
[----:B------:R-:W-:Y:S02]  /*04b0*/  @!UP0 USHF.L.U32 UR5, UR4, 0xb, URZ ;  /* 0x0000000b04058899 */ /* 0x000fe4000800063f */
[----:B------:R-:W-:Y:S01]  /*04c0*/  @!UP0 USHF.L.U32 UR4, UR4, 0x1, URZ ;  /* 0x0000000104048899 */ /* 0x000fe2000800063f */
[----:B------:R-:W-:Y:S01]  /*04d0*/  @P3 IMAD.MOV.U32 R9, RZ, RZ, RZ ;  /* 0x000000ffff093224 */ /* 0x000fe200078e00ff */
[----:B------:R-:W1:Y:S08]  /*04e0*/  @!UP0 S2UR UR7, SR_CgaCtaId ;  /* 0x00000000000789c3 */ /* 0x000e700000008800 */
[----:B------:R-:W2:Y:S01]  /*04f0*/  @!P3 LDC R11, c[0x0][0xc] ;  /* 0x00000300ff0bbb82 */ /* 0x000ea20000000800 */
[----:B0-----:R-:W-:Y:S01]  /*0500*/  @P3 IMAD.WIDE.U32 R16, R6, R17, R8 ;  /* 0x0000001106103225 */ /* 0x001fe200078e0008 */
[----:B-1----:R-:W-:Y:S01]  /*0510*/  @!UP0 ULEA UR8, UR7, UR6, 0x18 ;  /* 0x0000000607088291 */ /* 0x002fe2000f8ec03f */
[----:B------:R-:W-:-:S02]  /*0520*/  VOTEU.ALL UP0, P0 ;  /* 0x00000000003f7886 */ /* 0x000fc40000000000 */
[----:B------:R-:W-:Y:S01]  /*0530*/  ULDC UR6, c[0x0][0xc] ;  /* 0x0000030000067ab9 */ /* 0x000fe20000000800 */
[----:B------:R-:W-:Y:S01]  /*0540*/  ISETP.EQ.OR P0, PT, R0, RZ, !P1 ;  /* 0x000000ff0000720c */ /* 0x000fe20004f02670 */
[----:B------:R-:W-:-:S03]  /*0550*/  ULDC UR7, c[0x0][0x10] ;  /* 0x0000040000077ab9 */ /* 0x000fc60000000800 */
[C---:B------:R-:W-:Y:S01]  /*0560*/  ISETP.EQ.AND P0, PT, R10.reuse, RZ, P0 ;  /* 0x000000ff0a00720c */ /* 0x040fe20000702270 */
[----:B------:R-:W-:Y:S02]  /*0570*/  VIADD R10, R10, 0xffffffff ;  /* 0xffffffff0a0a7836 */ /* 0x000fe40000000000 */
[----:B--2---:R-:W-:Y:S01]  /*0580*/  @!P3 IMAD.WIDE.U32 R8, R11, R5, R6 ;  /* 0x000000050b08b225 */ /* 0x004fe200078e0006 */
[----:B------:R-:W0:Y:S02]  /*0590*/  FENCE.VIEW.ASYNC.S ;  /* 0x00000000000073c6 */ /* 0x000e240000000000 */
[----:B0-----:R-:W3:Y:S01]  /*05a0*/  @!UP0 SYNCS.EXCH.64 URZ, [UR8+0x80], UR4 ;  /* 0x00008004083f85b2 */ /* 0x001ee20008000100 */
[----:B------:R-:W-:Y:S01]  /*05b0*/  SEL R18, RZ, 0x1, !P0 ;  /* 0x00000001ff127807 */ /* 0x000fe20004000000 */
[----:B------:R-:W-:Y:S01]  /*05c0*/  @P3 IMAD.MOV.U32 R11, RZ, RZ, RZ ;  /* 0x000000ffff0b3224 */ /* 0x000fe200078e00ff */
[----:B------:R-:W-:Y:S01]  /*05d0*/  ISETP.GE.U32.AND P1, PT, R10, 0x2, PT ;  /* 0x000000020a00780c */ /* 0x000fe20003f26070 */
[----:B------:R-:W-:-:S02]  /*05e0*/  @!P3 IMAD.MOV.U32 R16, RZ, RZ, R8 ;  /* 0x000000ffff10b224 */ /* 0x000fc400078e0008 */
[----:B------:R-:W-:Y:S01]  /*05f0*/  @P3 IMAD.IADD R17, R17, 0x1, R11 ;  /* 0x0000000111113824 */ /* 0x000fe200078e020b */
[----:B------:R-:W-:Y:S01]  /*0600*/  SEL R18, R18, 0x2, P1 ;  /* 0x0000000212127807 */ /* 0x000fe20000800000 */
[----:B------:R-:W-:Y:S01]  /*0610*/  @!P3 IMAD.MOV.U32 R17, RZ, RZ, R9 ;  /* 0x000000ffff11b224 */ /* 0x000fe200078e0009 */
[----:B------:R0:W3:Y:S01]  /*0620*/  @!UP1 SYNCS.EXCH.64 URZ, [UR8+0x88], UR4 ;  /* 0x00008804083f95b2 */ /* 0x0000e20008000100 */
[----:B------:R-:W-:Y:S01]  /*0630*/  NOP ;  /* 0x0000000000007918 */ /* 0x000fe20000000000 */
[----:B0-----:R-:W-:-:S03]  /*0640*/  UIMAD.WIDE.U32 UR4, UR6, UR7, URZ ;  /* 0x00000007060472a5 */ /* 0x001fc6000f8e003f */
[----:B------:R-:W-:Y:S02]  /*0650*/  ULDC UR6, c[0x0][0x14] ;  /* 0x0000050000067ab9 */ /* 0x000fe40000000800 */
[----:B------:R-:W-:Y:S02]  /*0660*/  UIMAD.WIDE.U32 UR36, UR4, UR6, URZ ;  /* 0x00000006042472a5 */ /* 0x000fe4000f8e003f */
[----:B------:R-:W-:-:S04]  /*0670*/  UIMAD UR42, UR5, UR6, URZ ;  /* 0x00000006052a72a4 */ /* 0x000fc8000f8e023f */
[----:B------:R-:W-:Y:S01]  /*0680*/  UIADD3 UR42, UR37, UR42, URZ ;  /* 0x0000002a252a7290 */ /* 0x000fe2000fffe03f */
[----:B---34-:R-:W-:Y:S06]  /*0690*/  BAR.SYNC.DEFER_BLOCKING 0x0 ;  /* 0x0000000000007b1d */ /* 0x018fec0000010000 */
[----:B------:R-:W-:Y:S05]  /*06a0*/  @!P2 BRA `(.L_x_3) ;  /* 0x0000005c00bca947 */ /* 0x000fea0003800000 */
[----:B------:R-:W-:-:S13]  /*06b0*/  ISETP.GT.U32.AND P0, PT, R10, 0x1, PT ;  /* 0x000000010a00780c */ /* 0x000fda0003f04070 */
[----:B------:R-:W-:Y:S05]  /*06c0*/  @P0 EXIT ;  /* 0x000000000000094d */ /* 0x000fea0003800000 */
[----:B------:R-:W-:Y:S01]  /*06d0*/  ULDC.64 UR4, c[0x0][0x650] ;  /* 0x0001940000047ab9 */ /* 0x000fe20000000a00 */
[----:B------:R-:W-:Y:S01]  /*06e0*/  PRMT R0, RZ, 0x7610, R0 ;  /* 0x00007610ff007816 */ /* 0x000fe20000000000 */
[----:B------:R-:W-:Y:S01]  /*06f0*/  IMAD.MOV.U32 R101, RZ, RZ, -0x1 ;  /* 0xffffffffff657424 */ /* 0x000fe200078e00ff */
[----:B------:R-:W-:Y:S01]  /*0700*/  ISETP.GE.U32.AND P0, PT, R16, UR4, PT ;  /* 0x0000000410007c0c */ /* 0x000fe2000bf06070 */
[----:B------:R-:W-:Y:S02]  /*0710*/  IMAD.MOV.U32 R100, RZ, RZ, -0x1 ;  /* 0xffffffffff647424 */ /* 0x000fe400078e00ff */
[----:B------:R-:W-:Y:S01]  /*0720*/  IMAD.MOV.U32 R99, RZ, RZ, -0x1 ;  /* 0xffffffffff637424 */ /* 0x000fe200078e00ff */
[----:B------:R-:W-:-:S13]  /*0730*/  ISETP.GE.U32.AND.EX P0, PT, R17, UR5, PT, P0 ;  /* 0x0000000511007c0c */ /* 0x000fda000bf06100 */
[----:B------:R-:W-:Y:S05]  /*0740*/  @P0 BRA `(.L_x_4) ;  /* 0x0000000400540947 */ /* 0x000fea0003800000 */
[----:B------:R-:W0:Y:S01]  /*0750*/  LDC.64 R20, c[0x0][0x628] ;  /* 0x00018a00ff147b82 */ /* 0x000e220000000a00 */
[----:B------:R-:W-:Y:S02]  /*0760*/  IMAD.MOV.U32 R8, RZ, RZ, R16 ;  /* 0x000000ffff087224 */ /* 0x000fe400078e0010 */
[----:B------:R-:W-:-:S05]  /*0770*/  IMAD.MOV.U32 R9, RZ, RZ, R17 ;  /* 0x000000ffff097224 */ /* 0x000fca00078e0011 */
[----:B------:R-:W1:Y:S08]  /*0780*/  LDC R0, c[0x0][0x630] ;  /* 0x00018c00ff007b82 */ /* 0x000e700000000800 */
[----:B------:R-:W2:Y:S01]  /*0790*/  LDC.64 R22, c[0x0][0x620] ;  /* 0x00018800ff167b82 */ /* 0x000ea20000000a00 */
[----:B0-----:R-:W-:-:S04]  /*07a0*/  ISETP.NE.U32.AND P0, PT, R20, RZ, PT ;  /* 0x000000ff1400720c */ /* 0x001fc80003f05070 */
[----:B------:R-:W-:-:S13]  /*07b0*/  ISETP.NE.AND.EX P0, PT, R21, RZ, PT, P0 ;  /* 0x000000ff1500720c */ /* 0x000fda0003f05300 */
[----:B-12---:R-:W-:Y:S05]  /*07c0*/  @!P0 BRA `(.L_x_5) ;  /* 0x0000000000288947 */ /* 0x006fea0003800000 */
[----:B------:R-:W0:Y:S02]  /*07d0*/  LDC R13, c[0x0][0x634] ;  /* 0x00018d00ff0d7b82 */ /* 0x000e240000000800 */
[----:B0-----:R-:W-:-:S05]  /*07e0*/  IADD3 R13, P0, R16, R13, RZ ;  /* 0x0000000d100d7210 */ /* 0x001fca0007f1e0ff */
[----:B------:R-:W-:-:S04]  /*07f0*/  IMAD.X R15, RZ, RZ, R17, P0 ;  /* 0x000000ffff0f7224 */ /* 0x000fc800000e0611 */
[----:B------:R-:W-:-:S04]  /*0800*/  IMAD.WIDE.U32 R8, R15, R20, RZ ;  /* 0x000000140f087225 */ /* 0x000fc800078e00ff */
[----:B------:R-:W-:-:S04]  /*0810*/  IMAD.WIDE.U32 R10, P0, R13, R21, R8 ;  /* 0x000000150d0a7225 */ /* 0x000fc80007800008 */
[----:B------:R-:W-:-:S04]  /*0820*/  IMAD.WIDE.U32 R8, R13, R20, RZ ;  /* 0x000000140d087225 */ /* 0x000fc800078e00ff */
[----:B------:R-:W-:Y:S01]  /*0830*/  IMAD.X R13, RZ, RZ, RZ, P0 ;  /* 0x000000ffff0d7224 */ /* 0x000fe200000e06ff */
[----:B------:R-:W-:Y:S01]  /*0840*/  IADD3 RZ, P0, R9, R10, RZ ;  /* 0x0000000a09ff7210 */ /* 0x000fe20007f1e0ff */
[----:B------:R-:W-:-:S04]  /*0850*/  IMAD.MOV.U32 R12, RZ, RZ, R11 ;  /* 0x000000ffff0c7224 */ /* 0x000fc800078e000b */
[----:B------:R-:W-:-:S08]  /*0860*/  IMAD.WIDE.U32.X R8, R15, R21, R12, P0 ;  /* 0x000000150f087225 */ /* 0x000fd000000e040c */
.L_x_5:
[-CC-:B------:R-:W-:Y:S01]  /*0870*/  SHF.R.U64 R99, R8, R0.reuse, R9.reuse ;  /* 0x0000000008637219 */ /* 0x180fe20000001209 */
[----:B------:R-:W0:Y:S01]  /*0880*/  LDC R12, c[0x0][0x618] ;  /* 0x00018600ff0c7b82 */ /* 0x000e220000000800 */
[----:B------:R-:W-:Y:S01]  /*0890*/  SHF.R.U32.HI R7, RZ, R0, R9 ;  /* 0x00000000ff077219 */ /* 0x000fe20000011609 */
[----:B------:R-:W-:Y:S01]  /*08a0*/  ULDC UR4, c[0x0][0x150] ;  /* 0x0000540000047ab9 */ /* 0x000fe20000000800 */
[----:B------:R-:W-:Y:S02]  /*08b0*/  IADD3 R11, P0, RZ, -R99, RZ ;  /* 0x80000063ff0b7210 */ /* 0x000fe40007f1e0ff */
[----:B------:R-:W-:-:S03]  /*08c0*/  I2FP.F32.U32 R0, R6 ;  /* 0x0000000600007245 */ /* 0x000fc60000201000 */
[----:B------:R-:W1:Y:S01]  /*08d0*/  LDC.64 R30, c[0x0][0x640] ;  /* 0x00019000ff1e7b82 */ /* 0x000e620000000a00 */
[----:B------:R-:W-:Y:S02]  /*08e0*/  IMAD.X R13, RZ, RZ, ~R7, P0 ;  /* 0x000000ffff0d7224 */ /* 0x000fe400000e0e07 */
[----:B------:R-:W-:Y:S01]  /*08f0*/  FMUL R0, R0, UR4 ;  /* 0x0000000400007c20 */ /* 0x000fe20008400000 */
[----:B------:R-:W-:Y:S01]  /*0900*/  IMAD.WIDE.U32 R8, R11, R22, R16 ;  /* 0x000000160b087225 */ /* 0x000fe200078e0010 */
[----:B------:R-:W-:-:S03]  /*0910*/  ULDC UR4, c[0x0][0x154] ;  /* 0x0000550000047ab9 */ /* 0x000fc60000000800 */
[----:B------:R-:W-:Y:S01]  /*0920*/  IMAD R10, R13, R22, RZ ;  /* 0x000000160d0a7224 */ /* 0x000fe200078e02ff */
[----:B------:R-:W2:Y:S01]  /*0930*/  LDC R7, c[0x0][0x144] ;  /* 0x00005100ff077b82 */ /* 0x000ea20000000800 */
[----:B------:R-:W3:Y:S02]  /*0940*/  F2I.U32.TRUNC.NTZ R0, R0 ;  /* 0x0000000000007305 */ /* 0x000ee4000020f000 */
[----:B------:R-:W-:-:S04]  /*0950*/  IMAD R11, R11, R23, R10 ;  /* 0x000000170b0b7224 */ /* 0x000fc800078e020a */
[----:B------:R-:W-:Y:S01]  /*0960*/  IMAD.IADD R9, R9, 0x1, R11 ;  /* 0x0000000109097824 */ /* 0x000fe200078e020b */
[----:B------:R-:W4:Y:S01]  /*0970*/  LDC R24, c[0x0][0x608] ;  /* 0x00018200ff187b82 */ /* 0x000f220000000800 */
[----:B------:R-:W-:-:S03]  /*0980*/  IMAD.MOV.U32 R11, RZ, RZ, -0x1 ;  /* 0xffffffffff0b7424 */ /* 0x000fc600078e00ff */
[-CC-:B0-----:R-:W-:Y:S02]  /*0990*/  SHF.R.U64 R22, R8, R12.reuse, R9.reuse ;  /* 0x0000000c08167219 */ /* 0x181fe40000001209 */
[----:B------:R-:W-:Y:S02]  /*09a0*/  I2FP.F32.U32 R8, R5 ;  /* 0x0000000500087245 */ /* 0x000fe40000201000 */
[----:B------:R-:W0:Y:S01]  /*09b0*/  LDC R28, c[0x0][0x658] ;  /* 0x00019600ff1c7b82 */ /* 0x000e220000000800 */
[----:B-1----:R-:W-:Y:S01]  /*09c0*/  ISETP.NE.U32.AND P0, PT, R30, RZ, PT ;  /* 0x000000ff1e00720c */ /* 0x002fe20003f05070 */
[----:B---3--:R-:W-:Y:S02]  /*09d0*/  IMAD.MOV R10, RZ, RZ, -R0 ;  /* 0x000000ffff0a7224 */ /* 0x008fe400078e0a00 */
[----:B------:R-:W-:Y:S01]  /*09e0*/  FMUL R8, R8, UR4 ;  /* 0x0000000408087c20 */ /* 0x000fe20008400000 */
[----:B------:R-:W-:Y:S02]  /*09f0*/  SHF.R.U32.HI R9, RZ, R12, R9 ;  /* 0x0000000cff097219 */ /* 0x000fe40000011609 */
[----:B------:R-:W-:Y:S01]  /*0a00*/  ISETP.NE.AND.EX P0, PT, R31, RZ, PT, P0 ;  /* 0x000000ff1f00720c */ /* 0x000fe20003f05300 */
[----:B------:R1:W3:Y:S01]  /*0a10*/  F2I.U32.TRUNC.NTZ R15, R8 ;  /* 0x00000008000f7305 */ /* 0x0002e2000020f000 */
[----:B------:R-:W1:Y:S01]  /*0a20*/  LDC R20, c[0x0][0x148] ;  /* 0x00005200ff147b82 */ /* 0x000e620000000800 */
[----:B--2---:R-:W-:-:S07]  /*0a30*/  IMAD R0, R7, R10, R6 ;  /* 0x0000000a07007224 */ /* 0x004fce00078e0206 */
[----:B------:R-:W2:Y:S01]  /*0a40*/  LDC R26, c[0x0][0x600] ;  /* 0x00018000ff1a7b82 */ /* 0x000ea20000000800 */
[-CC-:B----4-:R-:W-:Y:S02]  /*0a50*/  SHF.R.U64 R32, R22, R24.reuse, R9.reuse ;  /* 0x0000001816207219 */ /* 0x190fe40000001209 */
[----:B------:R-:W-:Y:S01]  /*0a60*/  SHF.R.U32.HI R7, RZ, R24, R9 ;  /* 0x00000018ff077219 */ /* 0x000fe20000011609 */
[----:B------:R-:W-:-:S04]  /*0a70*/  IMAD.MOV.U32 R9, RZ, RZ, 0x1 ;  /* 0x00000001ff097424 */ /* 0x000fc800078e00ff */
[----:B------:R-:W4:Y:S01]  /*0a80*/  LDC R21, c[0x0][0x648] ;  /* 0x00019200ff157b82 */ /* 0x000f220000000800 */
[-C--:B0-----:R-:W-:Y:S02]  /*0a90*/  SHF.L.U32 R6, R11, R28.reuse, RZ ;  /* 0x0000001c0b067219 */ /* 0x081fe400000006ff */
[--C-:B------:R-:W-:Y:S02]  /*0aa0*/  SHF.R.U64 R24, R32, R28, R7.reuse ;  /* 0x0000001c20187219 */ /* 0x100fe40000001207 */
[----:B------:R-:W-:Y:S02]  /*0ab0*/  LOP3.LUT R13, RZ, R6, RZ, 0x33, !PT ;  /* 0x00000006ff0d7212 */ /* 0x000fe400078e33ff */
[-C--:B------:R-:W-:Y:S01]  /*0ac0*/  SHF.R.U32.HI R7, RZ, R28.reuse, R7 ;  /* 0x0000001cff077219 */ /* 0x080fe20000011607 */
[----:B------:R-:W0:Y:S01]  /*0ad0*/  LDC R23, c[0x0][0x638] ;  /* 0x00018e00ff177b82 */ /* 0x000e220000000800 */
[----:B------:R-:W-:Y:S01]  /*0ae0*/  SHF.L.U32 R12, R9, R28, RZ ;  /* 0x0000001c090c7219 */ /* 0x000fe200000006ff */
[----:B------:R-:W-:-:S06]  /*0af0*/  IMAD.MOV.U32 R6, RZ, RZ, R24 ;  /* 0x000000ffff067224 */ /* 0x000fcc00078e0018 */
[----:B------:R-:W0:Y:S01]  /*0b00*/  LDC R101, c[0x0][0x610] ;  /* 0x00018400ff657b82 */ /* 0x000e220000000800 */
[----:B-1-3--:R-:W-:Y:S05]  /*0b10*/  @!P0 BRA `(.L_x_6) ;  /* 0x0000000000288947 */ /* 0x00afea0003800000 */
[----:B------:R-:W1:Y:S02]  /*0b20*/  LDC R11, c[0x0][0x64c] ;  /* 0x00019300ff0b7b82 */ /* 0x000e640000000800 */
[----:B-1----:R-:W-:-:S05]  /*0b30*/  IADD3 R11, P0, R24, R11, RZ ;  /* 0x0000000b180b7210 */ /* 0x002fca0007f1e0ff */
        /* <DEDUP_REMOVED lines=8> */
.L_x_6:
[----:B----4-:R-:W-:Y:S01]  /*0bc0*/  SHF.R.U64 R6, R6, R21, R7 ;  /* 0x0000001506067219 */ /* 0x010fe20000001207 */
[----:B--2---:R-:W-:Y:S01]  /*0bd0*/  VIADD R7, R26, 0xffffffff ;  /* 0xffffffff1a077836 */ /* 0x004fe20000000000 */
[----:B------:R-:W-:Y:S01]  /*0be0*/  LOP3.LUT R13, R32, R13, RZ, 0xc0, !PT ;  /* 0x0000000d200d7212 */ /* 0x000fe200078ec0ff */
[----:B------:R-:W-:Y:S02]  /*0bf0*/  IMAD.MOV R15, RZ, RZ, -R15 ;  /* 0x000000ffff0f7224 */ /* 0x000fe400078e0a0f */
[----:B------:R-:W-:Y:S02]  /*0c00*/  IMAD.MOV R8, RZ, RZ, -R6 ;  /* 0x000000ffff087224 */ /* 0x000fe400078e0a06 */
[----:B------:R-:W-:Y:S01]  /*0c10*/  IMAD R13, R12, R6, R13 ;  /* 0x000000060c0d7224 */ /* 0x000fe200078e020d */
[----:B------:R-:W-:Y:S01]  /*0c20*/  LOP3.LUT R6, R22, R7, RZ, 0xc0, !PT ;  /* 0x0000000716067212 */ /* 0x000fe200078ec0ff */
[----:B------:R-:W-:Y:S02]  /*0c30*/  @P3 IMAD R0, R20, R15, R5 ;  /* 0x0000000f14003224 */ /* 0x000fe400078e0205 */
[----:B0-----:R-:W-:-:S02]  /*0c40*/  IMAD R5, R8, R23, R24 ;  /* 0x0000001708057224 */ /* 0x001fc400078e0218 */
[----:B------:R-:W-:Y:S02]  /*0c50*/  IMAD R101, R13, R101, R0 ;  /* 0x000000650d657224 */ /* 0x000fe400078e0200 */
[----:B------:R-:W-:Y:S02]  /*0c60*/  IMAD R6, R5, R26, R6 ;  /* 0x0000001a05067224 */ /* 0x000fe400078e0206 */
[----:B------:R-:W-:-:S03]  /*0c70*/  IMAD.MOV.U32 R0, RZ, RZ, 0x1 ;  /* 0x00000001ff007424 */ /* 0x000fc600078e00ff */
[----:B------:R-:W-:Y:S02]  /*0c80*/  SEL R100, R6, R101, !P3 ;  /* 0x0000006506647207 */ /* 0x000fe40005800000 */
[----:B------:R-:W-:-:S07]  /*0c90*/  SEL R101, R101, R6, !P3 ;  /* 0x0000000665657207 */ /* 0x000fce0005800000 */
.L_x_4:
[----:B------:R-:W-:-:S08]  /*0ca0*/  NOP ;  /* 0x0000000000007918 */ /* 0x000fd00000000000 */
[----:B------:R-:W0:Y:S02]  /*0cb0*/  USETMAXREG.TRY_ALLOC.CTAPOOL UP0, 0xe8 ;  /* 0x000000e8000079c8 */ /* 0x000e240008000600 */
[----:B0-----:R-:W-:-:S13]  /*0cc0*/  PLOP3.LUT P0, PT, PT, PT, UP0, 0x80, 0x0 ;  /* 0x000000000000781c */ /* 0x001fda0003f0f008 */
[----:B------:R-:W-:Y:S05]  /*0cd0*/  @!P0 BRA `(.L_x_4) ;  /* 0xfffffffc00f08947 */ /* 0x000fea000383ffff */
[----:B------:R-:W-:Y:S01]  /*0ce0*/  ULDC.64 UR4, c[0x0][0x598] ;  /* 0x0001660000047ab9 */ /* 0x000fe20000000a00 */
[----:B------:R-:W-:Y:S01]  /*0cf0*/  ULDC.64 UR38, c[0x0][0x208] ;  /* 0x0000820000267ab9 */ /* 0x000fe20000000a00 */
[----:B------:R-:W-:-:S04]  /*0d00*/  ISETP.NE.U32.AND P0, PT, RZ, UR4, PT ;  /* 0x00000004ff007c0c */ /* 0x000fc8000bf05070 */
[----:B------:R-:W-:-:S13]  /*0d10*/  ISETP.NE.AND.EX P0, PT, RZ, UR5, PT, P0 ;  /* 0x00000005ff007c0c */ /* 0x000fda000bf05300 */
[----:B------:R-:W-:Y:S05]  /*0d20*/  @!P0 BRA `(.L_x_7) ;  /* 0x00000000001c8947 */ /* 0x000fea0003800000 */
[----:B------:R-:W0:Y:S02]  /*0d30*/  LDC.64 R6, c[0x0][0x598] ;  /* 0x00016600ff067b82 */ /* 0x000e240000000a00 */
[----:B0-----:R-:W2:Y:S02]  /*0d40*/  LDG.E.64 R6, desc[UR38][R6.64] ;  /* 0x0000002606067981 */ /* 0x001ea4000c1e1b00 */
[----:B--2---:R-:W-:-:S04]  /*0d50*/  ISETP.NE.U32.AND P0, PT, R6, RZ, PT ;  /* 0x000000ff0600720c */ /* 0x004fc80003f05070 */
[----:B------:R-:W-:-:S13]  /*0d60*/  ISETP.NE.AND.EX P0, PT, R7, RZ, PT, P0 ;  /* 0x000000ff0700720c */ /* 0x000fda0003f05300 */
[----:B------:R-:W-:Y:S05]  /*0d70*/  @!P0 BRA `(.L_x_7) ;  /* 0x0000000000088947 */ /* 0x000fea0003800000 */
[----:B------:R0:W5:Y:S01]  /*0d80*/  LD.E R19, desc[UR38][R6.64] ;  /* 0x0000002606137980 */ /* 0x000162000c101900 */
[----:B------:R-:W-:Y:S05]  /*0d90*/  BRA `(.L_x_8) ;  /* 0x0000000000247947 */ /* 0x000fea0003800000 */
.L_x_7:
[----:B------:R-:W-:Y:S02]  /*0da0*/  ULDC.64 UR4, c[0x0][0x588] ;  /* 0x0001620000047ab9 */ /* 0x000fe40000000a00 */
[----:B------:R-:W-:-:S04]  /*0db0*/  ISETP.NE.U32.AND P0, PT, RZ, UR4, PT ;  /* 0x00000004ff007c0c */ /* 0x000fc8000bf05070 */
[----:B------:R-:W-:-:S13]  /*0dc0*/  ISETP.NE.AND.EX P0, PT, RZ, UR5, PT, P0 ;  /* 0x00000005ff007c0c */ /* 0x000fda000bf05300 */
[----:B------:R-:W-:Y:S05]  /*0dd0*/  @!P0 BRA `(.L_x_9) ;  /* 0x00000000000c8947 */ /* 0x000fea0003800000 */
[----:B------:R-:W0:Y:S02]  /*0de0*/  LDC.64 R6, c[0x0][0x588] ;  /* 0x00016200ff067b82 */ /* 0x000e240000000a00 */
[----:B0-----:R1:W5:Y:S01]  /*0df0*/  LDG.E R19, desc[UR38][R6.64] ;  /* 0x0000002606137981 */ /* 0x001362000c1e1900 */
[----:B------:R-:W-:Y:S05]  /*0e00*/  BRA `(.L_x_8) ;  /* 0x0000000000087947 */ /* 0x000fea0003800000 */
.L_x_9:
[----:B------:R-:W-:Y:S02]  /*0e10*/  ULDC UR4, c[0x0][0x580] ;  /* 0x0001600000047ab9 */ /* 0x000fe40000000800 */
[----:B------:R-:W-:-:S07]  /*0e20*/  IMAD.U32 R19, RZ, RZ, UR4 ;  /* 0x00000004ff137e24 */ /* 0x000fce000f8e00ff */
.L_x_8:
[----:B------:R-:W-:Y:S02]  /*0e30*/  ULDC.64 UR4, c[0x0][0x5a0] ;  /* 0x0001680000047ab9 */ /* 0x000fe40000000a00 */
[----:B------:R-:W-:-:S04]  /*0e40*/  ISETP.NE.U32.AND P0, PT, RZ, UR4, PT ;  /* 0x00000004ff007c0c */ /* 0x000fc8000bf05070 */
[----:B------:R-:W-:-:S13]  /*0e50*/  ISETP.NE.AND.EX P0, PT, RZ, UR5, PT, P0 ;  /* 0x00000005ff007c0c */ /* 0x000fda000bf05300 */
[----:B------:R-:W-:Y:S05]  /*0e60*/  @!P0 BRA `(.L_x_10) ;  /* 0x00000000001c8947 */ /* 0x000fea0003800000 */
[----:B01----:R-:W0:Y:S02]  /*0e70*/  LDC.64 R6, c[0x0][0x5a0] ;  /* 0x00016800ff067b82 */ /* 0x003e240000000a00 */
[----:B0-----:R-:W2:Y:S02]  /*0e80*/  LDG.E.64 R6, desc[UR38][R6.64] ;  /* 0x0000002606067981 */ /* 0x001ea4000c1e1b00 */
[----:B--2---:R-:W-:-:S04]  /*0e90*/  ISETP.NE.U32.AND P0, PT, R6, RZ, PT ;  /* 0x000000ff0600720c */ /* 0x004fc80003f05070 */
[----:B------:R-:W-:-:S13]  /*0ea0*/  ISETP.NE.AND.EX P0, PT, R7, RZ, PT, P0 ;  /* 0x000000ff0700720c */ /* 0x000fda0003f05300 */
[----:B------:R-:W-:Y:S05]  /*0eb0*/  @!P0 BRA `(.L_x_10) ;  /* 0x0000000000088947 */ /* 0x000fea0003800000 */
[----:B------:R0:W5:Y:S01]  /*0ec0*/  LD.E R88, desc[UR38][R6.64] ;  /* 0x0000002606587980 */ /* 0x000162000c101900 */
[----:B------:R-:W-:Y:S05]  /*0ed0*/  BRA `(.L_x_11) ;  /* 0x0000000000247947 */ /* 0x000fea0003800000 */
.L_x_10:
[----:B------:R-:W-:Y:S02]  /*0ee0*/  ULDC.64 UR4, c[0x0][0x590] ;  /* 0x0001640000047ab9 */ /* 0x000fe40000000a00 */
[----:B------:R-:W-:-:S04]  /*0ef0*/  ISETP.NE.U32.AND P0, PT, RZ, UR4, PT ;  /* 0x00000004ff007c0c */ /* 0x000fc8000bf05070 */
[----:B------:R-:W-:-:S13]  /*0f00*/  ISETP.NE.AND.EX P0, PT, RZ, UR5, PT, P0 ;  /* 0x00000005ff007c0c */ /* 0x000fda000bf05300 */
[----:B------:R-:W-:Y:S05]  /*0f10*/  @!P0 BRA `(.L_x_12) ;  /* 0x00000000000c8947 */ /* 0x000fea0003800000 */
[----:B------:R-:W2:Y:S02]  /*0f20*/  LDC.64 R88, c[0x0][0x590] ;  /* 0x00016400ff587b82 */ /* 0x000ea40000000a00 */
[----:B--2---:R2:W5:Y:S01]  /*0f30*/  LDG.E R88, desc[UR38][R88.64] ;  /* 0x0000002658587981 */ /* 0x004562000c1e1900 */
[----:B------:R-:W-:Y:S05]  /*0f40*/  BRA `(.L_x_11) ;  /* 0x0000000000087947 */ /* 0x000fea0003800000 */
.L_x_12:
[----:B------:R-:W-:Y:S02]  /*0f50*/  ULDC UR4, c[0x0][0x584] ;  /* 0x0001610000047ab9 */ /* 0x000fe40000000800 */
[----:B------:R-:W-:-:S07]  /*0f60*/  IMAD.U32 R88, RZ, RZ, UR4 ;  /* 0x00000004ff587e24 */ /* 0x000fce000f8e00ff */
.L_x_11:
[----:B------:R-:W-:-:S13]  /*0f70*/  LOP3.LUT P0, RZ, R0, 0xff, RZ, 0xc0, !PT ;  /* 0x000000ff00ff7812 */ /* 0x000fda000780c0ff */
[----:B------:R-:W-:Y:S05]  /*0f80*/  @!P0 EXIT ;  /* 0x000000000000894d */ /* 0x000fea0003800000 */
[----:B------:R-:W3:Y:S01]  /*0f90*/  LDC R90, c[0x0][0x658] ;  /* 0x00019600ff5a7b82 */ /* 0x000ee20000000800 */
[----:B------:R-:W-:Y:S01]  /*0fa0*/  ULDC.64 UR6, c[0x0][0x288] ;  /* 0x0000a20000067ab9 */ /* 0x000fe20000000a00 */
[----:B------:R-:W-:Y:S01]  /*0fb0*/  LOP3.LUT R14, R14, 0x1, RZ, 0xc0, !PT ;  /* 0x000000010e0e7812 */ /* 0x000fe200078ec0ff */
[----:B------:R-:W-:Y:S01]  /*0fc0*/  UIADD3 UR4, UR7, 0x1f, URZ ;  /* 0x0000001f07047890 */ /* 0x000fe2000fffe03f */
[----:B------:R-:W-:Y:S01]  /*0fd0*/  SHF.R.U32.HI R0, RZ, 0x2, R3 ;  /* 0x00000002ff007819 */ /* 0x000fe20000011603 */
[----:B01----:R-:W-:Y:S01]  /*0fe0*/  IMAD.MOV.U32 R7, RZ, RZ, -0x1 ;  /* 0xffffffffff077424 */ /* 0x003fe200078e00ff */
[----:B------:R-:W-:Y:S01]  /*0ff0*/  SHF.R.U32.HI R4, RZ, 0x1, R4 ;  /* 0x00000001ff047819 */ /* 0x000fe20000011604 */
[----:B------:R-:W-:Y:S01]  /*1000*/  USHF.R.S32.HI UR5, URZ, 0x1f, UR4 ;  /* 0x0000001f3f057899 */ /* 0x000fe20008011404 */
[----:B------:R-:W0:Y:S01]  /*1010*/  LDC.64 R92, c[0x0][0x5c8] ;  /* 0x00017200ff5c7b82 */ /* 0x000e220000000a00 */
[----:B------:R-:W-:Y:S01]  /*1020*/  IMAD.SHL.U32 R5, R14, 0x40, RZ ;  /* 0x000000400e057824 */ /* 0x000fe200078e00ff */
[----:B------:R-:W-:Y:S01]  /*1030*/  LOP3.LUT R0, R0, 0x7, RZ, 0xc0, !PT ;  /* 0x0000000700007812 */ /* 0x000fe200078ec0ff */
[----:B------:R-:W-:Y:S01]  /*1040*/  ULEA.HI UR5, UR5, UR4, URZ, 0x5 ;  /* 0x0000000405057291 */ /* 0x000fe2000f8f283f */
[----:B------:R-:W-:Y:S01]  /*1050*/  LOP3.LUT R23, R4, 0x30, RZ, 0xc0, !PT ;  /* 0x0000003004177812 */ /* 0x000fe200078ec0ff */
[----:B------:R-:W-:Y:S01]  /*1060*/  IMAD.MOV.U32 R9, RZ, RZ, 0x1 ;  /* 0x00000001ff097424 */ /* 0x000fe200078e00ff */
[--C-:B------:R-:W-:Y:S01]  /*1070*/  LOP3.LUT R22, R5, 0x40, R0.reuse, 0xe2, !PT ;  /* 0x0000004005167812 */ /* 0x100fe200078ee200 */
[----:B------:R-:W-:Y:S01]  /*1080*/  USHF.R.S32.HI UR43, URZ, 0x5, UR5 ;  /* 0x000000053f2b7899 */ /* 0x000fe20008011405 */
[----:B------:R-:W1:Y:S01]  /*1090*/  LDC R95, c[0x0][0x600] ;  /* 0x00018000ff5f7b82 */ /* 0x000e620000000800 */
[-C--:B------:R-:W-:Y:S01]  /*10a0*/  IADD3 R5, RZ, -R23.reuse, -R0 ;  /* 0x80000017ff057210 */ /* 0x080fe20007ffe800 */
[----:B------:R-:W-:Y:S01]  /*10b0*/  IMAD.U32 R6, RZ, RZ, UR6 ;  /* 0x00000006ff067e24 */ /* 0x000fe2000f8e00ff */
[C---:B--2---:R-:W-:Y:S01]  /*10c0*/  LOP3.LUT R89, R3.reuse, 0x3, RZ, 0xc0, !PT ;  /* 0x0000000303597812 */ /* 0x044fe200078ec0ff */
[----:B------:R-:W-:Y:S01]  /*10d0*/  UISETP.LT.AND UP0, UPT, UR43, 0x1, UPT ;  /* 0x000000012b00788c */ /* 0x000fe2000bf01270 */
[----:B------:R-:W-:Y:S01]  /*10e0*/  LOP3.LUT R94, R3, 0x80, RZ, 0xc0, !PT ;  /* 0x00000080035e7812 */ /* 0x000fe200078ec0ff */
[----:B------:R-:W-:Y:S01]  /*10f0*/  IMAD R5, R14, -0x40, R5 ;  /* 0xffffffc00e057824 */ /* 0x000fe200078e0205 */
[----:B------:R-:W-:Y:S01]  /*1100*/  ULDC UR4, c[0x0][0x284] ;  /* 0x0000a10000047ab9 */ /* 0x000fe20000000800 */
[-C--:B---3--:R-:W-:Y:S01]  /*1110*/  SHF.L.U32 R7, R7, R90.reuse, RZ ;  /* 0x0000005a07077219 */ /* 0x088fe200000006ff */
[----:B------:R-:W-:Y:S01]  /*1120*/  USEL UR44, UR43, 0x1, UP0 ;  /* 0x000000012b2c7887 */ /* 0x000fe20008000000 */
[----:B------:R-:W-:Y:S01]  /*1130*/  LOP3.LUT R22, R22, R23, RZ, 0xfc, !PT ;  /* 0x0000001716167212 */ /* 0x000fe200078efcff */
[----:B------:R-:W-:Y:S01]  /*1140*/  IMAD R89, R89, -0x2, R6 ;  /* 0xfffffffe59597824 */ /* 0x000fe200078e0206 */
[----:B------:R-:W-:Y:S01]  /*1150*/  SHF.L.U32 R90, R9, R90, RZ ;  /* 0x0000005a095a7219 */ /* 0x000fe200000006ff */
[----:B------:R-:W-:Y:S01]  /*1160*/  VIADD R97, R5, UR4 ;  /* 0x0000000405617c36 */ /* 0x000fe20008000000 */
[----:B------:R-:W-:Y:S01]  /*1170*/  LOP3.LUT R98, R18, 0x1, RZ, 0xfc, !PT ;  /* 0x0000000112627812 */ /* 0x000fe200078efcff */
[----:B------:R-:W-:Y:S01]  /*1180*/  IMAD.MOV.U32 R23, RZ, RZ, RZ ;  /* 0x000000ffff177224 */ /* 0x000fe200078e00ff */
[C---:B0-----:R-:W-:Y:S01]  /*1190*/  SHF.L.U64.HI R91, R92.reuse, 0x3, R93 ;  /* 0x000000035c5b7819 */ /* 0x041fe2000001025d */
[----:B------:R-:W-:Y:S01]  /*11a0*/  IMAD.SHL.U32 R92, R92, 0x8, RZ ;  /* 0x000000085c5c7824 */ /* 0x000fe200078e00ff */
[----:B------:R-:W-:Y:S01]  /*11b0*/  SHF.R.U32.HI R94, RZ, 0x7, R94 ;  /* 0x00000007ff5e7819 */ /* 0x000fe2000001165e */
[----:B------:R-:W-:Y:S01]  /*11c0*/  IMAD.SHL.U32 R93, R3, 0x2, RZ ;  /* 0x00000002035d7824 */ /* 0x000fe200078e00ff */
[----:B------:R-:W-:Y:S01]  /*11d0*/  LOP3.LUT R96, RZ, R7, RZ, 0x33, !PT ;  /* 0x00000007ff607212 */ /* 0x000fe200078e33ff */
[----:B------:R-:W-:Y:S01]  /*11e0*/  UIADD3 UR44, UR43, -UR44, URZ ;  /* 0x8000002c2b2c7290 */ /* 0x000fe2000fffe03f */
[----:B------:R-:W-:Y:S01]  /*11f0*/  UMOV UR40, URZ ;  /* 0x0000003f00287c82 */ /* 0x000fe20008000000 */
[----:B-1----:R-:W-:Y:S01]  /*1200*/  VIADD R95, R95, 0xffffffff ;  /* 0xffffffff5f5f7836 */ /* 0x002fe20000000000 */
[----:B------:R-:W-:-:S09]  /*1210*/  UMOV UR41, URZ ;  /* 0x0000003f00297c82 */ /* 0x000fd20008000000 */
.L_x_158:
[----:B0-----:R-:W0:Y:S01]  /*1220*/  SHFL.IDX PT, R0, R94, RZ, 0x1f ;  /* 0x00001fff5e007589 */ /* 0x001e2200000e0000 */
[----:B-1----:R-:W1:Y:S01]  /*1230*/  S2UR UR7, SR_CgaCtaId ;  /* 0x00000000000779c3 */ /* 0x002e620000008800 */
[----:B------:R-:W-:Y:S01]  /*1240*/  UMOV UR6, 0x400 ;  /* 0x0000040000067882 */ /* 0x000fe20000000000 */
[----:B0-----:R-:W-:Y:S01]  /*1250*/  R2UR UR4, R0 ;  /* 0x00000000000472ca */ /* 0x001fe200000e0000 */
[----:B-1----:R-:W-:-:S12]  /*1260*/  ULEA UR46, UR7, UR6, 0x18 ;  /* 0x00000006072e7291 */ /* 0x002fd8000f8ec03f */
[----:B------:R-:W-:-:S04]  /*1270*/  ULEA.HI UR5, UR4, UR4, URZ, 0x1 ;  /* 0x0000000404057291 */ /* 0x000fc8000f8f083f */
[----:B------:R-:W-:-:S04]  /*1280*/  ULOP3.LUT UR5, UR5, 0x7fffe, URZ, 0xc0, !UPT ;  /* 0x0007fffe05057892 */ /* 0x000fc8000f8ec03f */
[----:B------:R-:W-:-:S03]  /*1290*/  UIADD3 UR5, UR4, -UR5, URZ ;  /* 0x8000000504057290 */ /* 0x000fc6000fffe03f */
[----:B------:R-:W-:Y:S01]  /*12a0*/  ULDC UR4, c[0x0][0x28c] ;  /* 0x0000a30000047ab9 */ /* 0x000fe20000000800 */
[----:B------:R-:W-:Y:S01]  /*12b0*/  ULEA UR5, UR5, UR46, 0xd ;  /* 0x0000002e05057291 */ /* 0x000fe2000f8e683f */
[----:B------:R-:W-:-:S03]  /*12c0*/  ISETP.LT.AND P0, PT, RZ, UR4, PT ;  /* 0x00000004ff007c0c */ /* 0x000fc6000bf01270 */
[----:B------:R-:W-:-:S04]  /*12d0*/  UIADD3 UR5, UR5, 0x180, URZ ;  /* 0x0000018005057890 */ /* 0x000fc8000fffe03f */
[----:B------:R-:W-:-:S04]  /*12e0*/  USHF.R.U32.HI UR5, URZ, 0x4, UR5 ;  /* 0x000000043f057899 */ /* 0x000fc80008011605 */
[----:B------:R-:W-:-:S04]  /*12f0*/  ULOP3.LUT UR5, UR5, 0x3fff, URZ, 0xc0, !UPT ;  /* 0x00003fff05057892 */ /* 0x000fc8000f8ec03f */
[----:B------:R-:W-:Y:S01]  /*1300*/  ULOP3.LUT UR45, UR5, 0x10000, URZ, 0xfc, !UPT ;  /* 0x00010000052d7892 */ /* 0x000fe2000f8efc3f */
[----:B---345:R-:W-:Y:S11]  /*1310*/  @P0 BRA `(.L_x_13) ;  /* 0x0000000000400947 */ /* 0x038ff60003800000 */
[----:B------:R-:W-:Y:S01]  /*1320*/  MOV R0, 0x0 ;  /* 0x0000000000007802 */ /* 0x000fe20000000f00 */
[----:B------:R-:W-:Y:S01]  /*1330*/  ULDC.64 UR4, c[0x4][0x68] ;  /* 0x01001a0000047ab9 */ /* 0x000fe20000000a00 */
[----:B------:R-:W-:Y:S01]  /*1340*/  ULDC.64 UR6, c[0x4][0x8] ;  /* 0x0100020000067ab9 */ /* 0x000fe20000000a00 */
[----:B------:R-:W-:Y:S01]  /*1350*/  IMAD.U32 R4, RZ, RZ, UR4 ;  /* 0x00000004ff047e24 */ /* 0x000fe2000f8e00ff */
[----:B------:R0:W1:Y:S01]  /*1360*/  LDC.64 R14, c[0x4][R0] ;  /* 0x01000000000e7b82 */ /* 0x0000620000000a00 */
[----:B------:R-:W-:Y:S01]  /*1370*/  IMAD.U32 R5, RZ, RZ, UR5 ;  /* 0x00000005ff057e24 */ /* 0x000fe2000f8e00ff */
[----:B------:R-:W-:Y:S01]  /*1380*/  ULDC.64 UR4, c[0x4][0x70] ;  /* 0x01001c0000047ab9 */ /* 0x000fe20000000a00 */
[----:B------:R-:W-:Y:S02]  /*1390*/  IMAD.U32 R10, RZ, RZ, UR6 ;  /* 0x00000006ff0a7e24 */ /* 0x000fe4000f8e00ff */
[----:B------:R-:W-:Y:S02]  /*13a0*/  IMAD.U32 R6, RZ, RZ, UR4 ;  /* 0x00000004ff067e24 */ /* 0x000fe4000f8e00ff */
[----:B------:R-:W-:-:S02]  /*13b0*/  IMAD.U32 R7, RZ, RZ, UR5 ;  /* 0x00000005ff077e24 */ /* 0x000fc4000f8e00ff */
[----:B------:R-:W-:Y:S02]  /*13c0*/  IMAD.U32 R11, RZ, RZ, UR7 ;  /* 0x00000007ff0b7e24 */ /* 0x000fe4000f8e00ff */
[----:B------:R-:W-:Y:S02]  /*13d0*/  IMAD.MOV.U32 R8, RZ, RZ, 0x1e1 ;  /* 0x000001e1ff087424 */ /* 0x000fe400078e00ff */
[----:B------:R-:W-:Y:S02]  /*13e0*/  IMAD.MOV.U32 R12, RZ, RZ, 0x1 ;  /* 0x00000001ff0c7424 */ /* 0x000fe400078e00ff */
[----:B0-----:R-:W-:-:S07]  /*13f0*/  IMAD.MOV.U32 R13, RZ, RZ, RZ ;  /* 0x000000ffff0d7224 */ /* 0x001fce00078e00ff */
[----:B------:R-:W-:-:S07]  /*1400*/  LEPC R20, `(.L_x_13) ;  /* 0x000000001014794e */ /* 0x000fce0000000000 */
[----:B-1---5:R-:W-:Y:S05]  /*1410*/  CALL.ABS.NOINC R14 ;  /* 0x000000000e007343 */ /* 0x022fea0003c00000 */
.L_x_13:
[----:B------:R-:W-:-:S13]  /*1420*/  ISETP.NE.AND P0, PT, R98, 0x3, PT ;  /* 0x000000036200780c */ /* 0x000fda0003f05270 */
[----:B------:R-:W-:Y:S05]  /*1430*/  @!P0 BRA `(.L_x_14) ;  /* 0x0000000000048947 */ /* 0x000fea0003800000 */
[----:B------:R-:W-:Y:S01]  /*1440*/  BPT.TRAP 0x1 ;  /* 0x000000040000795c */ /* 0x000fe20000300000 */
.L_x_14:
[----:B------:R-:W-:Y:S02]  /*1450*/  IMAD.U32 R3, RZ, RZ, UR41 ;  /* 0x00000029ff037e24 */ /* 0x000fe4000f8e00ff */
[----:B------:R-:W-:-:S03]  /*1460*/  IMAD.U32 R0, RZ, RZ, UR40 ;  /* 0x00000028ff007e24 */ /* 0x000fc6000f8e00ff */
[----:B------:R-:W-:Y:S02]  /*1470*/  LEA R3, R3, UR46, 0x3 ;  /* 0x0000002e03037c11 */ /* 0x000fe4000f8e18ff */
[----:B------:R-:W-:-:S04]  /*1480*/  SHF.L.U32 R0, R0, 0x1f, RZ ;  /* 0x0000001f00007819 */ /* 0x000fc800000006ff */
[----:B------:R0:W1:Y:S01]  /*1490*/  SYNCS.PHASECHK.TRANS64.TRYWAIT P1, [R3+URZ], R0 ;  /* 0x00000000030075a7 */ /* 0x000062000802017f */
[----:B------:R-:W-:Y:S05]  /*14a0*/  @!P0 BRA `(.L_x_15) ;  /* 0x0000000000048947 */ /* 0x000fea0003800000 */
[----:B------:R-:W-:Y:S01]  /*14b0*/  BPT.TRAP 0x1 ;  /* 0x000000040000795c */ /* 0x000fe20000300000 */
.L_x_15:
[----:B------:R-:W-:-:S05]  /*14c0*/  IMAD.U32 R4, RZ, RZ, UR44 ;  /* 0x0000002cff047e24 */ /* 0x000fca000f8e00ff */
[----:B------:R-:W-:Y:S01]  /*14d0*/  ISETP.GE.AND P2, PT, R4, 0x1, PT ;  /* 0x000000010400780c */ /* 0x000fe20003f46270 */
[----:B-1----:R-:W-:-:S12]  /*14e0*/  @P1 BRA `(.L_x_16) ;  /* 0x0000000000081947 */ /* 0x002fd80003800000 */
[----:B------:R-:W1:Y:S02]  /*14f0*/  SYNCS.PHASECHK.TRANS64.TRYWAIT P1, [R3+URZ], R0 ;  /* 0x00000000030075a7 */ /* 0x000e64000802017f */
[----:B-1----:R-:W-:Y:S05]  /*1500*/  @!P1 BRA `(.L_x_17) ;  /* 0x0000006800009947 */ /* 0x002fea0003800000 */
.L_x_16:
[----:B------:R-:W-:Y:S05]  /*1510*/  WARPSYNC.ALL ;  /* 0x0000000000007948 */ /* 0x000fea0003800000 */
[----:B------:R-:W-:Y:S01]  /*1520*/  UIADD3 UR4, UR46, 0x1c180, URZ ;  /* 0x0001c1802e047890 */ /* 0x000fe2000fffe03f */
[----:B------:R-:W-:Y:S01]  /*1530*/  WARPGROUP.ARRIVE ;  /* 0x00000000000079c5 */ /* 0x000fe20000000000 */
[----:B------:R-:W-:Y:S02]  /*1540*/  ULEA UR5, UR41, UR45, 0xa ;  /* 0x0000002d29057291 */ /* 0x000fe4000f8e503f */
[----:B------:R-:W-:Y:S01]  /*1550*/  USHF.R.U32.HI UR4, URZ, 0x4, UR4 ;  /* 0x000000043f047899 */ /* 0x000fe20008011604 */
[----:B------:R-:W-:Y:S01]  /*1560*/  UMOV UR9, 0x40000040 ;  /* 0x4000004000097882 */ /* 0x000fe20000000000 */
[----:B------:R-:W-:-:S02]  /*1570*/  UMOV UR11, 0x40000040 ;  /* 0x40000040000b7882 */ /* 0x000fc40000000000 */
[----:B------:R-:W-:Y:S01]  /*1580*/  ULOP3.LUT UR4, UR4, 0x3fff, URZ, 0xc0, !UPT ;  /* 0x00003fff04047892 */ /* 0x000fe2000f8ec03f */
[----:B------:R-:W-:-:S03]  /*1590*/  UMOV UR8, UR5 ;  /* 0x0000000500087c82 */ /* 0x000fc60008000000 */
[----:B------:R-:W-:-:S04]  /*15a0*/  ULOP3.LUT UR4, UR4, 0x10000, URZ, 0xfc, !UPT ;  /* 0x0001000004047892 */ /* 0x000fc8000f8efc3f */
[----:B------:R-:W-:-:S07]  /*15b0*/  ULEA UR6, UR41, UR4, 0xa ;  /* 0x0000000429067291 */ /* 0x000fce000f8e503f */
[----:B------:R-:W-:Y:S02]  /*15c0*/  UMOV UR10, UR6 ;  /* 0x00000006000a7c82 */ /* 0x000fe40008000000 */
[----:B------:R-:W-:Y:S01]  /*15d0*/  HGMMA.64x128x8.F32.TF32 R24, gdesc[UR8], RZ, !UPT, gsb0 ;  /* 0x05e00000081879f0 */ /* 0x000fe2000c0028ff */
[----:B------:R-:W-:Y:S02]  /*15e0*/  UIADD3 UR8, UR5, 0x2, URZ ;  /* 0x0000000205087890 */ /* 0x000fe4000fffe03f */
[----:B------:R-:W-:Y:S01]  /*15f0*/  UIADD3 UR10, UR6, 0x2, URZ ;  /* 0x00000002060a7890 */ /* 0x000fe2000fffe03f */
[----:B------:R-:W-:Y:S01]  /*1600*/  UMOV UR9, 0x40000040 ;  /* 0x4000004000097882 */ /* 0x000fe20000000000 */
[----:B------:R-:W-:Y:S01]  /*1610*/  UMOV UR11, 0x40000040 ;  /* 0x40000040000b7882 */ /* 0x000fe20000000000 */
[----:B------:R-:W-:Y:S02]  /*1620*/  WARPGROUP.DEPBAR.LE gsb0, 0x0 ;  /* 0x00008000000079c5 */ /* 0x000fe40000010000 */
[----:B------:R-:W-:-:S06]  /*1630*/  WARPGROUP.ARRIVE ;  /* 0x00000000000079c5 */ /* 0x000fcc0000000000 */
[----:B------:R-:W-:Y:S01]  /*1640*/  HGMMA.64x128x8.F32.TF32 R24, gdesc[UR8], R24, gsb0 ;  /* 0x05e00000081879f0 */ /* 0x000fe20008002818 */
        /* <DEDUP_REMOVED lines=13> */
[----:B------:R-:W-:Y:S03]  /*1720*/  HGMMA.64x128x8.F32.TF32 R24, gdesc[UR8], R24, gsb0 ;  /* 0x05e00000081879f0 */ /* 0x000fe60008002818 */
[----:B------:R-:W-:Y:S02]  /*1730*/  WARPGROUP.DEPBAR.LE gsb0, 0x0 ;  /* 0x00008000000079c5 */ /* 0x000fe40000010000 */
[----:B------:R-:W-:Y:S05]  /*1740*/  @!P2 BRA `(.L_x_18) ;  /* 0x00000004001ca947 */ /* 0x000fea0003800000 */
[----:B------:R-:W-:Y:S01]  /*1750*/  UIADD3 UR5, UR41, 0x1, URZ ;  /* 0x0000000129057890 */ /* 0x000fe2000fffe03f */
[----:B01----:R-:W-:-:S03]  /*1760*/  IMAD.U32 R0, RZ, RZ, UR44 ;  /* 0x0000002cff007e24 */ /* 0x003fc6000f8e00ff */
[----:B------:R-:W-:-:S04]  /*1770*/  UISETP.NE.AND UP0, UPT, UR5, 0x7, UPT ;  /* 0x000000070500788c */ /* 0x000fc8000bf05270 */
[----:B------:R-:W-:Y:S02]  /*1780*/  USEL UR6, URZ, 0x1, UP0 ;  /* 0x000000013f067887 */ /* 0x000fe40008000000 */
[----:B------:R-:W-:Y:S02]  /*1790*/  USEL UR5, UR5, URZ, UP0 ;  /* 0x0000003f05057287 */ /* 0x000fe40008000000 */
[----:B------:R-:W-:-:S06]  /*17a0*/  ULOP3.LUT UR6, UR40, UR6, URZ, 0x3c, !UPT ;  /* 0x0000000628067292 */ /* 0x000fcc000f8e3c3f */
[----:B------:R-:W-:Y:S01]  /*17b0*/  IMAD.U32 R5, RZ, RZ, UR6 ;  /* 0x00000006ff057e24 */ /* 0x000fe2000f8e00ff */
[----:B------:R-:W-:-:S06]  /*17c0*/  UMOV UR6, UR41 ;  /* 0x0000002900067c82 */ /* 0x000fcc0008000000 */
.L_x_25:
[----:B01----:R-:W-:Y:S05]  /*17d0*/  @!P0 BRA `(.L_x_19) ;  /* 0x0000000000048947 */ /* 0x003fea0003800000 */
[----:B------:R-:W-:Y:S01]  /*17e0*/  BPT.TRAP 0x1 ;  /* 0x000000040000795c */ /* 0x000fe20000300000 */
.L_x_19:
[----:B------:R-:W0:Y:S01]  /*17f0*/  S2UR UR8, SR_CgaCtaId ;  /* 0x00000000000879c3 */ /* 0x000e220000008800 */
[----:B------:R-:W-:Y:S01]  /*1800*/  UMOV UR7, 0x400 ;  /* 0x0000040000077882 */ /* 0x000fe20000000000 */
[----:B------:R-:W-:Y:S01]  /*1810*/  SHF.L.U32 R3, R5, 0x1f, RZ ;  /* 0x0000001f05037819 */ /* 0x000fe200000006ff */
[----:B0-----:R-:W-:-:S04]  /*1820*/  ULEA UR13, UR8, UR7, 0x18 ;  /* 0x00000007080d7291 */ /* 0x001fc8000f8ec03f */
[----:B------:R-:W-:-:S09]  /*1830*/  ULEA UR7, UR5, UR13, 0x3 ;  /* 0x0000000d05077291 */ /* 0x000fd2000f8e183f */
[----:B------:R0:W1:Y:S01]  /*1840*/  SYNCS.PHASECHK.TRANS64.TRYWAIT P1, [UR7], R3 ;  /* 0x00000003ff0075a7 */ /* 0x0000620008020147 */
[----:B------:R-:W-:Y:S05]  /*1850*/  @!P0 BRA `(.L_x_20) ;  /* 0x0000000000048947 */ /* 0x000fea0003800000 */
[----:B------:R-:W-:Y:S01]  /*1860*/  BPT.TRAP 0x1 ;  /* 0x000000040000795c */ /* 0x000fe20000300000 */
.L_x_20:
[----:B-1----:R-:W-:Y:S05]  /*1870*/  @P1 BRA `(.L_x_21) ;  /* 0x0000000000081947 */ /* 0x002fea0003800000 */
[----:B------:R-:W1:Y:S02]  /*1880*/  SYNCS.PHASECHK.TRANS64.TRYWAIT P1, [UR7], R3 ;  /* 0x00000003ff0075a7 */ /* 0x000e640008020147 */
[----:B-1----:R-:W-:Y:S05]  /*1890*/  @!P1 BRA `(.L_x_22) ;  /* 0x0000006400309947 */ /* 0x002fea0003800000 */
.L_x_21:
[----:B------:R-:W-:Y:S01]  /*18a0*/  ULEA UR7, UR5, UR45, 0xa ;  /* 0x0000002d05077291 */ /* 0x000fe2000f8e503f */
[----:B------:R-:W-:Y:S01]  /*18b0*/  WARPGROUP.ARRIVE ;  /* 0x00000000000079c5 */ /* 0x000fe20000000000 */
[----:B------:R-:W-:Y:S01]  /*18c0*/  ULEA UR12, UR5, UR4, 0xa ;  /* 0x00000004050c7291 */ /* 0x000fe2000f8e503f */
[----:B------:R-:W-:Y:S01]  /*18d0*/  UMOV UR9, 0x40000040 ;  /* 0x4000004000097882 */ /* 0x000fe20000000000 */
[----:B------:R-:W-:-:S03]  /*18e0*/  UMOV UR11, 0x40000040 ;  /* 0x40000040000b7882 */ /* 0x000fc60000000000 */
[----:B------:R-:W-:Y:S02]  /*18f0*/  UMOV UR8, UR7 ;  /* 0x0000000700087c82 */ /* 0x000fe40008000000 */
[----:B------:R-:W-:Y:S02]  /*1900*/  UMOV UR10, UR12 ;  /* 0x0000000c000a7c82 */ /* 0x000fe40008000000 */
[----:B------:R-:W-:Y:S01]  /*1910*/  HGMMA.64x128x8.F32.TF32 R24, gdesc[UR8], R24, gsb0 ;  /* 0x05e00000081879f0 */ /* 0x000fe20008002818 */
[----:B------:R-:W-:Y:S02]  /*1920*/  UIADD3 UR8, UR7, 0x2, URZ ;  /* 0x0000000207087890 */ /* 0x000fe4000fffe03f */
[----:B------:R-:W-:Y:S01]  /*1930*/  UIADD3 UR10, UR12, 0x2, URZ ;  /* 0x000000020c0a7890 */ /* 0x000fe2000fffe03f */
[----:B------:R-:W-:Y:S01]  /*1940*/  UMOV UR9, 0x40000040 ;  /* 0x4000004000097882 */ /* 0x000fe20000000000 */
[----:B------:R-:W-:Y:S01]  /*1950*/  UMOV UR11, 0x40000040 ;  /* 0x40000040000b7882 */ /* 0x000fe20000000000 */
[----:B------:R-:W-:-:S02]  /*1960*/  WARPGROUP.DEPBAR.LE gsb0, 0x0 ;  /* 0x00008000000079c5 */ /* 0x000fc40000010000 */
        /* <DEDUP_REMOVED lines=18> */
[----:B------:R-:W-:Y:S01]  /*1a90*/  BPT.TRAP 0x1 ;  /* 0x000000040000795c */ /* 0x000fe20000300000 */
.L_x_23:
[----:B------:R-:W-:Y:S01]  /*1aa0*/  ULEA UR7, UR6, UR13, 0x3 ;  /* 0x0000000d06077291 */ /* 0x000fe2000f8e183f */
[----:B------:R-:W-:-:S03]  /*1ab0*/  ISETP.GT.U32.AND P1, PT, R18, 0x1, PT ;  /* 0x000000011200780c */ /* 0x000fc60003f24070 */
[----:B------:R-:W-:-:S04]  /*1ac0*/  UIADD3 UR7, UR7, 0x38, URZ ;  /* 0x0000003807077890 */ /* 0x000fc8000fffe03f */
[----:B------:R-:W-:-:S09]  /*1ad0*/  UPRMT UR7, URZ, 0x654, UR7 ;  /* 0x000006543f077896 */ /* 0x000fd20008000007 */
[----:B------:R-:W-:Y:S01]  /*1ae0*/  SYNCS.ARRIVE.TRANS64.RED.A1T0 RZ, [UR7], RZ ;  /* 0x000000ffffff79a7 */ /* 0x000fe20008100407 */
[----:B------:R-:W-:Y:S05]  /*1af0*/  @P1 BRA `(.L_x_24) ;  /* 0x0000000000041947 */ /* 0x000fea0003800000 */
[----:B------:R-:W-:Y:S01]  /*1b00*/  BPT.TRAP 0x1 ;  /* 0x000000040000795c */ /* 0x000fe20000300000 */
.L_x_24:
[----:B------:R-:W-:Y:S01]  /*1b10*/  UIADD3 UR5, UR5, 0x1, URZ ;  /* 0x0000000105057890 */ /* 0x000fe2000fffe03f */
[C---:B------:R-:W-:Y:S01]  /*1b20*/  ISETP.GT.AND P1, PT, R0.reuse, 0x1, PT ;  /* 0x000000010000780c */ /* 0x040fe20003f24270 */
[----:B------:R-:W-:Y:S01]  /*1b30*/  UIADD3 UR6, UR6, 0x1, URZ ;  /* 0x0000000106067890 */ /* 0x000fe2000fffe03f */
[----:B------:R-:W-:Y:S01]  /*1b40*/  VIADD R0, R0, 0xffffffff ;  /* 0xffffffff00007836 */ /* 0x000fe20000000000 */
[----:B------:R-:W-:Y:S02]  /*1b50*/  UISETP.NE.AND UP0, UPT, UR5, 0x7, UPT ;  /* 0x000000070500788c */ /* 0x000fe4000bf05270 */
[----:B------:R-:W-:Y:S02]  /*1b60*/  UISETP.NE.AND UP1, UPT, UR6, 0x7, UPT ;  /* 0x000000070600788c */ /* 0x000fe4000bf25270 */
[----:B------:R-:W-:Y:S02]  /*1b70*/  USEL UR7, URZ, 0x1, UP0 ;  /* 0x000000013f077887 */ /* 0x000fe40008000000 */
[----:B------:R-:W-:-:S02]  /*1b80*/  USEL UR5, UR5, URZ, UP0 ;  /* 0x0000003f05057287 */ /* 0x000fc40008000000 */
[----:B------:R-:W-:Y:S02]  /*1b90*/  USEL UR6, UR6, URZ, UP1 ;  /* 0x0000003f06067287 */ /* 0x000fe40008800000 */
[----:B------:R-:W-:Y:S01]  /*1ba0*/  LOP3.LUT R5, R5, UR7, RZ, 0x3c, !PT ;  /* 0x0000000705057c12 */ /* 0x000fe2000f8e3cff */
[----:B------:R-:W-:Y:S09]  /*1bb0*/  @P1 BRA `(.L_x_25) ;  /* 0xfffffffc00041947 */ /* 0x000ff2000383ffff */
.L_x_18:
[----:B01----:R-:W0:Y:S02]  /*1bc0*/  LDC R0, c[0x0][0x28c] ;  /* 0x0000a300ff007b82 */ /* 0x003e240000000800 */
[----:B0-----:R-:W-:-:S13]  /*1bd0*/  ISETP.GE.AND P1, PT, R0, 0x1, PT ;  /* 0x000000010000780c */ /* 0x001fda0003f26270 */
[----:B------:R-:W-:Y:S05]  /*1be0*/  @!P1 BRA `(.L_x_26) ;  /* 0x0000000000489947 */ /* 0x000fea0003800000 */
[----:B------:R-:W-:Y:S05]  /*1bf0*/  @!P0 BRA `(.L_x_27) ;  /* 0x0000000000048947 */ /* 0x000fea0003800000 */
[----:B------:R-:W-:Y:S01]  /*1c00*/  BPT.TRAP 0x1 ;  /* 0x000000040000795c */ /* 0x000fe20000300000 */
.L_x_27:
[----:B------:R-:W0:Y:S01]  /*1c10*/  S2UR UR7, SR_CgaCtaId ;  /* 0x00000000000779c3 */ /* 0x000e220000008800 */
[----:B------:R-:W-:Y:S01]  /*1c20*/  UIADD3 UR6, UR44, UR41, URZ ;  /* 0x000000292c067290 */ /* 0x000fe2000fffe03f */
[----:B------:R-:W-:-:S03]  /*1c30*/  ISETP.GT.U32.AND P0, PT, R18, 0x1, PT ;  /* 0x000000011200780c */ /* 0x000fc60003f04070 */
[----:B------:R-:W-:-:S04]  /*1c40*/  UIMAD.WIDE.U32 UR4, UR6, 0x24924925, URZ ;  /* 0x24924925060478a5 */ /* 0x000fc8000f8e003f */
[----:B------:R-:W-:-:S04]  /*1c50*/  UIADD3 UR4, UR6, -UR5, URZ ;  /* 0x8000000506047290 */ /* 0x000fc8000fffe03f */
[----:B------:R-:W-:-:S03]  /*1c60*/  ULEA.HI UR4, UR4, UR5, URZ, 0x1f ;  /* 0x0000000504047291 */ /* 0x000fc6000f8ff83f */
[----:B------:R-:W-:Y:S01]  /*1c70*/  UMOV UR5, 0x400 ;  /* 0x0000040000057882 */ /* 0x000fe20000000000 */
[----:B------:R-:W-:-:S04]  /*1c80*/  USHF.R.U32.HI UR4, URZ, 0x2, UR4 ;  /* 0x000000023f047899 */ /* 0x000fc80008011604 */
[----:B------:R-:W-:Y:S02]  /*1c90*/  UIMAD UR4, UR4, -0x7, UR6 ;  /* 0xfffffff9040478a4 */ /* 0x000fe4000f8e0206 */
[----:B0-----:R-:W-:-:S04]  /*1ca0*/  ULEA UR5, UR7, UR5, 0x18 ;  /* 0x0000000507057291 */ /* 0x001fc8000f8ec03f */
[----:B------:R-:W-:-:S04]  /*1cb0*/  ULEA UR4, UR4, UR5, 0x3 ;  /* 0x0000000504047291 */ /* 0x000fc8000f8e183f */
[----:B------:R-:W-:-:S04]  /*1cc0*/  UIADD3 UR4, UR4, 0x38, URZ ;  /* 0x0000003804047890 */ /* 0x000fc8000fffe03f */
[----:B------:R-:W-:-:S09]  /*1cd0*/  UPRMT UR4, URZ, 0x654, UR4 ;  /* 0x000006543f047896 */ /* 0x000fd20008000004 */
[----:B------:R-:W-:Y:S01]  /*1ce0*/  SYNCS.ARRIVE.TRANS64.RED.A1T0 RZ, [UR4], RZ ;  /* 0x000000ffffff79a7 */ /* 0x000fe20008100404 */
[----:B------:R-:W-:Y:S05]  /*1cf0*/  @P0 BRA `(.L_x_26) ;  /* 0x0000000000040947 */ /* 0x000fea0003800000 */
[----:B------:R-:W-:Y:S01]  /*1d00*/  BPT.TRAP 0x1 ;  /* 0x000000040000795c */ /* 0x000fe20000300000 */
.L_x_26:
[----:B------:R-:W-:Y:S01]  /*1d10*/  UISETP.GE.U32.AND UP1, UPT, UR43, 0x7, UPT ;  /* 0x000000072b00788c */ /* 0x000fe2000bf26070 */
[----:B------:R-:W-:Y:S01]  /*1d20*/  IMAD.SHL.U32 R6, R100, 0x80, RZ ;  /* 0x0000008064067824 */ /* 0x000fe200078e00ff */
[----:B------:R-:W-:Y:S01]  /*1d30*/  UIADD3 UR41, UR43, UR41, URZ ;  /* 0x000000292b297290 */ /* 0x000fe2000fffe03f */
[----:B------:R-:W-:Y:S01]  /*1d40*/  SHF.R.S32.HI R11, RZ, 0x1f, R99 ;  /* 0x0000001fff0b7819 */ /* 0x000fe20000011463 */
[----:B------:R-:W-:Y:S01]  /*1d50*/  ULDC UR10, c[0x0][0x288] ;  /* 0x0000a200000a7ab9 */ /* 0x000fe20000000800 */
[----:B------:R-:W-:Y:S01]  /*1d60*/  IMAD.SHL.U32 R10, R101, 0x80, RZ ;  /* 0x00000080650a7824 */ /* 0x000fe200078e00ff */
[C---:B------:R-:W-:Y:S01]  /*1d70*/  LOP3.LUT R8, R6.reuse, 0x6, R93, 0xf8, !PT ;  /* 0x0000000606087812 */ /* 0x040fe200078ef85d */
[----:B------:R-:W-:Y:S01]  /*1d80*/  UISETP.GT.U32.AND UP0, UPT, UR41, 0x6, UPT ;  /* 0x000000062900788c */ /* 0x000fe2000bf04070 */
[----:B------:R-:W-:Y:S01]  /*1d90*/  ISETP.GE.AND P0, PT, R6, UR10, PT ;  /* 0x0000000a06007c0c */ /* 0x000fe2000bf06270 */
[----:B------:R-:W-:Y:S01]  /*1da0*/  ULDC.64 UR6, c[0x0][0x5d0] ;  /* 0x0001740000067ab9 */ /* 0x000fe20000000a00 */
[----:B------:R-:W-:Y:S01]  /*1db0*/  ULDC UR11, c[0x0][0x284] ;  /* 0x0000a100000b7ab9 */ /* 0x000fe20000000800 */
[----:B------:R-:W-:Y:S01]  /*1dc0*/  @UP1 UIMAD.WIDE.U32 UR4, UR41, 0x24924925, URZ ;  /* 0x24924925290418a5 */ /* 0x000fe2000f8e003f */
[----:B------:R-:W-:Y:S01]  /*1dd0*/  SHF.R.S32.HI R9, RZ, 0x1f, R8 ;  /* 0x0000001fff097819 */ /* 0x000fe20000011408 */
[----:B------:R-:W-:Y:S01]  /*1de0*/  IMAD R0, R11, UR6, RZ ;  /* 0x000000060b007c24 */ /* 0x000fe2000f8e02ff */
[----:B------:R-:W-:Y:S01]  /*1df0*/  UISETP.LT.U32.AND UP0, UPT, UR43, 0x7, UP0 ;  /* 0x000000072b00788c */ /* 0x000fe20008701070 */
[----:B------:R-:W-:Y:S01]  /*1e00*/  ISETP.GE.OR P0, PT, R10, UR11, P0 ;  /* 0x0000000b0a007c0c */ /* 0x000fe20008706670 */
[----:B------:R-:W-:Y:S01]  /*1e10*/  @UP1 UIADD3 UR4, UR41, -UR5, URZ ;  /* 0x8000000529041290 */ /* 0x000fe2000fffe03f */
[C---:B------:R-:W-:Y:S01]  /*1e20*/  IMAD R3, R99.reuse, UR7, R0 ;  /* 0x0000000763037c24 */ /* 0x040fe2000f8e0200 */
[----:B------:R-:W-:Y:S01]  /*1e30*/  ULDC.64 UR8, c[0x0][0x5c8] ;  /* 0x0001720000087ab9 */ /* 0x000fe20000000a00 */
[----:B------:R-:W-:Y:S01]  /*1e40*/  IMAD.WIDE.U32 R4, R99, UR6, R8 ;  /* 0x0000000663047c25 */ /* 0x000fe2000f8e0008 */
[----:B------:R-:W-:-:S02]  /*1e50*/  USEL UR6, URZ, 0x1, !UP0 ;  /* 0x000000013f067887 */ /* 0x000fc4000c000000 */
[----:B------:R-:W-:Y:S01]  /*1e60*/  @UP1 ULEA.HI UR4, UR4, UR5, URZ, 0x1f ;  /* 0x0000000504041291 */ /* 0x000fe2000f8ff83f */
[----:B------:R-:W-:Y:S01]  /*1e70*/  IMAD.WIDE R100, R101, 0x80, R22 ;  /* 0x0000008065647825 */ /* 0x000fe200078e0216 */
[----:B------:R-:W-:Y:S02]  /*1e80*/  ULOP3.LUT UR40, UR40, UR6, URZ, 0x3c, !UPT ;  /* 0x0000000628287292 */ /* 0x000fe4000f8e3c3f */
[----:B------:R-:W-:Y:S01]  /*1e90*/  @UP1 USHF.R.U32.HI UR4, URZ, 0x2, UR4 ;  /* 0x000000023f041899 */ /* 0x000fe20008011604 */
[----:B------:R-:W-:Y:S02]  /*1ea0*/  IMAD.IADD R5, R5, 0x1, R3 ;  /* 0x0000000105057824 */ /* 0x000fe400078e0203 */
[----:B------:R-:W-:Y:S01]  /*1eb0*/  IMAD R3, R101, UR8, RZ ;  /* 0x0000000865037c24 */ /* 0x000fe2000f8e02ff */
[----:B------:R-:W-:Y:S01]  /*1ec0*/  @UP1 ULOP3.LUT UR40, UR40, 0x1, UR4, 0x78, !UPT ;  /* 0x0000000128281892 */ /* 0x000fe2000f8e7804 */
[----:B------:R-:W-:-:S04]  /*1ed0*/  IMAD.WIDE.U32 R102, R100, UR8, R4 ;  /* 0x0000000864667c25 */ /* 0x000fc8000f8e0004 */
[----:B------:R-:W-:Y:S02]  /*1ee0*/  IMAD R7, R100, UR9, R3 ;  /* 0x0000000964077c24 */ /* 0x000fe4000f8e0203 */
[----:B------:R-:W-:Y:S01]  /*1ef0*/  IMAD.MOV.U32 R0, RZ, RZ, -0x1 ;  /* 0xffffffffff007424 */ /* 0x000fe200078e00ff */
[----:B------:R-:W-:Y:S06]  /*1f00*/  @P0 BRA `(.L_x_28) ;  /* 0x0000004000100947 */ /* 0x000fec0003800000 */
[----:B-----5:R-:W-:Y:S01]  /*1f10*/  FSETP.NEU.AND P1, PT, R88, RZ, PT ;  /* 0x000000ff5800720b */ /* 0x020fe20003f2d000 */
[----:B------:R-:W-:Y:S01]  /*1f20*/  IMAD.IADD R4, R89, 0x1, -R6 ;  /* 0x0000000159047824 */ /* 0x000fe200078e0a06 */
[----:B------:R-:W-:Y:S01]  /*1f30*/  BSSY B0, `(.L_x_28) ;  /* 0x0000401000007945 */ /* 0x000fe20003800000 */
[----:B------:R-:W-:Y:S02]  /*1f40*/  IMAD.IADD R3, R97, 0x1, -R10 ;  /* 0x0000000161037824 */ /* 0x000fe400078e0a0a */
[----:B------:R-:W-:Y:S01]  /*1f50*/  IMAD.IADD R113, R103, 0x1, R7 ;  /* 0x0000000167717824 */ /* 0x000fe200078e0207 */
[----:B------:R-:W-:-:S04]  /*1f60*/  ISETP.GT.AND P0, PT, R4, RZ, PT ;  /* 0x000000ff0400720c */ /* 0x000fc80003f04270 */
[----:B------:R-:W-:-:S03]  /*1f70*/  ISETP.GT.AND P2, PT, R3, RZ, P0 ;  /* 0x000000ff0300720c */ /* 0x000fc60000744270 */
[----:B------:R-:W-:Y:S10]  /*1f80*/  @!P1 BRA `(.L_x_29) ;  /* 0x0000002c001c9947 */ /* 0x000ff40003800000 */
[----:B------:R-:W0:Y:S01]  /*1f90*/  LDC.64 R106, c[0x0][0x5b8] ;  /* 0x00016e00ff6a7b82 */ /* 0x000e220000000a00 */
[----:B------:R-:W-:-:S07]  /*1fa0*/  ULDC.64 UR4, c[0x0][0x5c0] ;  /* 0x0001700000047ab9 */ /* 0x000fce0000000a00 */
[----:B------:R-:W1:Y:S08]  /*1fb0*/  LDC.64 R108, c[0x0][0x5b0] ;  /* 0x00016c00ff6c7b82 */ /* 0x000e700000000a00 */
[----:B------:R-:W2:Y:S01]  /*1fc0*/  LDC.64 R110, c[0x0][0x5a8] ;  /* 0x00016a00ff6e7b82 */ /* 0x000ea20000000a00 */
[-C--:B0-----:R-:W-:Y:S02]  /*1fd0*/  IMAD R6, R11, R106.reuse, RZ ;  /* 0x0000006a0b067224 */ /* 0x081fe400078e02ff */
[----:B------:R-:W-:-:S04]  /*1fe0*/  IMAD.WIDE.U32 R104, R99, R106, R8 ;  /* 0x0000006a63687225 */ /* 0x000fc800078e0008 */
[----:B------:R-:W-:Y:S02]  /*1ff0*/  IMAD R103, R99, R107, R6 ;  /* 0x0000006b63677224 */ /* 0x000fe400078e0206 */
[-C--:B-1----:R-:W-:Y:S02]  /*2000*/  IMAD R5, R101, R108.reuse, RZ ;  /* 0x0000006c65057224 */ /* 0x082fe400078e02ff */
[----:B------:R-:W-:Y:S02]  /*2010*/  IMAD.IADD R13, R105, 0x1, R103 ;  /* 0x00000001690d7824 */ /* 0x000fe400078e0267 */
[----:B------:R-:W-:Y:S02]  /*2020*/  IMAD.MOV.U32 R12, RZ, RZ, R104 ;  /* 0x000000ffff0c7224 */ /* 0x000fe400078e0068 */
[C---:B------:R-:W-:Y:S02]  /*2030*/  IMAD R101, R100.reuse, R109, R5 ;  /* 0x0000006d64657224 */ /* 0x040fe400078e0205 */
[----:B------:R-:W-:-:S04]  /*2040*/  IMAD.WIDE.U32 R6, R100, R108, R12 ;  /* 0x0000006c64067225 */ /* 0x000fc800078e000c */
[----:B------:R-:W-:Y:S01]  /*2050*/  IMAD.IADD R5, R7, 0x1, R101 ;  /* 0x0000000107057824 */ /* 0x000fe200078e0265 */
[----:B--2---:R-:W-:-:S04]  /*2060*/  LEA R14, P1, R6, R110, 0x2 ;  /* 0x0000006e060e7211 */ /* 0x004fc800078210ff */
[----:B------:R-:W-:-:S05]  /*2070*/  LEA.HI.X R15, R6, R111, R5, 0x2, P1 ;  /* 0x0000006f060f7211 */ /* 0x000fca00008f1405 */
[----:B------:R0:W2:Y:S01]  /*2080*/  @P2 LDG.E.LTC128B R5, desc[UR38][R14.64] ;  /* 0x000000260e052981 */ /* 0x0000a2000c1e1920 */
[----:B------:R-:W-:Y:S01]  /*2090*/  LEA R10, P3, R102, UR4, 0x2 ;  /* 0x00000004660a7c11 */ /* 0x000fe2000f8610ff */
[----:B------:R-:W-:Y:S01]  /*20a0*/  IMAD.WIDE.U32 R6, R100, R108, R8 ;  /* 0x0000006c64067225 */ /* 0x000fe200078e0008 */
[----:B------:R-:W-:Y:S01]  /*20b0*/  ISETP.GT.AND P1, PT, R4, 0x1, PT ;  /* 0x000000010400780c */ /* 0x000fe20003f24270 */
[----:B------:R-:W-:Y:S02]  /*20c0*/  BSSY B1, `(.L_x_30) ;  /* 0x0000012000017945 */ /* 0x000fe40003800000 */
[----:B------:R-:W-:Y:S02]  /*20d0*/  IMAD.IADD R7, R101, 0x1, R7 ;  /* 0x0000000165077824 */ /* 0x000fe400078e0207 */
[----:B------:R-:W-:Y:S01]  /*20e0*/  IMAD.WIDE.U32 R20, R99, R106, R6 ;  /* 0x0000006a63147225 */ /* 0x000fe200078e0006 */
[----:B0-----:R-:W-:-:S03]  /*20f0*/  SHF.L.U64.HI R15, R108, 0x3, R109 ;  /* 0x000000036c0f7819 */ /* 0x001fc6000001026d */
[----:B------:R-:W-:Y:S01]  /*2100*/  IMAD.IADD R7, R103, 0x1, R21 ;  /* 0x0000000167077824 */ /* 0x000fe200078e0215 */
[----:B------:R-:W-:Y:S01]  /*2110*/  LEA R6, P4, R20, R110, 0x2 ;  /* 0x0000006e14067211 */ /* 0x000fe200078810ff */
[----:B------:R-:W-:-:S03]  /*2120*/  IMAD.SHL.U32 R14, R108, 0x8, RZ ;  /* 0x000000086c0e7824 */ /* 0x000fc600078e00ff */
[----:B------:R-:W-:Y:S01]  /*2130*/  LEA.HI.X R7, R20, R111, R7, 0x2, P4 ;  /* 0x0000006f14077211 */ /* 0x000fe200020f1407 */
[----:B------:R-:W-:Y:S01]  /*2140*/  IMAD.WIDE.U32 R20, R100, R108, R14 ;  /* 0x0000006c64147225 */ /* 0x000fe200078e000e */
[----:B--2---:R-:W-:-:S05]  /*2150*/  LOP3.LUT R11, R5, 0xffffe000, RZ, 0xc0, !PT ;  /* 0xffffe000050b7812 */ /* 0x004fca00078ec0ff */
[----:B------:R-:W-:-:S04]  /*2160*/  FMUL R11, R11, R88 ;  /* 0x000000580b0b7220 */ /* 0x000fc80000400000 */
[----:B------:R-:W-:Y:S01]  /*2170*/  FFMA R107, R24, R19, R11 ;  /* 0x00000013186b7223 */ /* 0x000fe2000000000b */
[----:B------:R-:W-:Y:S02]  /*2180*/  LEA.HI.X R11, R102, UR5, R113, 0x2, P3 ;  /* 0x00000005660b7c11 */ /* 0x000fe400098f1471 */
[----:B------:R-:W-:Y:S02]  /*2190*/  ISETP.GT.AND P3, PT, R3, RZ, P1 ;  /* 0x000000ff0300720c */ /* 0x000fe40000f64270 */
[----:B------:R-:W-:-:S05]  /*21a0*/  F2FP.TF32.F32.PACK_B R107, R107 ;  /* 0x0000006bff6b723e */ /* 0x000fca00024050ff */
[----:B------:R0:W-:Y:S06]  /*21b0*/  @P2 STG.E desc[UR38][R10.64], R107 ;  /* 0x0000006b0a002986 */ /* 0x0001ec000c101926 */
[----:B------:R-:W-:Y:S05]  /*21c0*/  @!P3 BRA `(.L_x_31) ;  /* 0x000000000004b947 */ /* 0x000fea0003800000 */
[----:B------:R1:W5:Y:S02]  /*21d0*/  LDG.E.LTC128B R5, desc[UR38][R6.64+0x4] ;  /* 0x0000042606057981 */ /* 0x000364000c1e1920 */
.L_x_31:
[----:B------:R-:W-:Y:S05]  /*21e0*/  BSYNC B1 ;  /* 0x0000000000017941 */ /* 0x000fea0003800000 */
.L_x_30:
[----:B-----5:R-:W-:Y:S01]  /*21f0*/  LOP3.LUT R15, R5, 0xffffe000, RZ, 0xc0, !PT ;  /* 0xffffe000050f7812 */ /* 0x020fe200078ec0ff */
[----:B------:R-:W-:Y:S01]  /*2200*/  IMAD.IADD R101, R101, 0x1, R21 ;  /* 0x0000000165657824 */ /* 0x000fe200078e0215 */
[----:B------:R-:W-:Y:S01]  /*2210*/  IADD3 R104, P2, R104, R20, RZ ;  /* 0x0000001468687210 */ /* 0x000fe20007f5e0ff */
[----:B------:R-:W-:Y:S01]  /*2220*/  IMAD.MOV.U32 R24, RZ, RZ, R5 ;  /* 0x000000ffff187224 */ /* 0x000fe200078e0005 */
[----:B------:R-:W-:Y:S01]  /*2230*/  ISETP.GT.AND P0, PT, R3, 0x8, P0 ;  /* 0x000000080300780c */ /* 0x000fe20000704270 */
[----:B------:R-:W-:Y:S02]  /*2240*/  FMUL R12, R15, R88 ;  /* 0x000000580f0c7220 */ /* 0x000fe40000400000 */
[----:B------:R-:W-:Y:S01]  /*2250*/  IMAD.X R13, R101, 0x1, R13, P2 ;  /* 0x00000001650d7824 */ /* 0x000fe200010e060d */
[----:B------:R-:W-:Y:S01]  /*2260*/  LEA R14, P2, R104, R110, 0x2 ;  /* 0x0000006e680e7211 */ /* 0x000fe200078410ff */
[----:B------:R-:W-:-:S03]  /*2270*/  FFMA R25, R25, R19, R12 ;  /* 0x0000001319197223 */ /* 0x000fc6000000000c */
[----:B------:R-:W-:Y:S02]  /*2280*/  LEA.HI.X R15, R104, R111, R13, 0x2, P2 ;  /* 0x0000006f680f7211 */ /* 0x000fe400010f140d */
[----:B------:R-:W-:-:S05]  /*2290*/  F2FP.TF32.F32.PACK_B R25, R25 ;  /* 0x00000019ff19723e */ /* 0x000fca00024050ff */
[----:B------:R2:W-:Y:S04]  /*22a0*/  @P3 STG.E desc[UR38][R10.64+0x4], R25 ;  /* 0x000004190a003986 */ /* 0x0005e8000c101926 */
[----:B------:R-:W3:Y:S01]  /*22b0*/  @P0 LDG.E.LTC128B R24, desc[UR38][R14.64] ;  /* 0x000000260e180981 */ /* 0x000ee2000c1e1920 */
[----:B------:R-:W-:Y:S01]  /*22c0*/  IADD3 R20, P2, R8, R20, RZ ;  /* 0x0000001408147210 */ /* 0x000fe20007f5e0ff */
[----:B------:R-:W-:Y:S01]  /*22d0*/  BSSY B1, `(.L_x_32) ;  /* 0x0000011000017945 */ /* 0x000fe20003800000 */
[----:B------:R-:W-:-:S03]  /*22e0*/  ISETP.GT.AND P1, PT, R3, 0x8, P1 ;  /* 0x000000080300780c */ /* 0x000fc60000f24270 */
[----:B------:R-:W-:Y:S01]  /*22f0*/  IMAD.X R21, R9, 0x1, R101, P2 ;  /* 0x0000000109157824 */ /* 0x000fe200010e0665 */
[C---:B------:R-:W-:Y:S02]  /*2300*/  SHF.L.U64.HI R9, R92.reuse, 0x2, R91 ;  /* 0x000000025c097819 */ /* 0x040fe4000001025b */
[----:B------:R-:W-:Y:S01]  /*2310*/  LEA R12, P2, R92, R10, 0x2 ;  /* 0x0000000a5c0c7211 */ /* 0x000fe200078410ff */
[----:B------:R-:W-:-:S04]  /*2320*/  IMAD.WIDE.U32 R20, R99, R106, R20 ;  /* 0x0000006a63147225 */ /* 0x000fc800078e0014 */
[----:B------:R-:W-:Y:S01]  /*2330*/  IMAD.X R13, R9, 0x1, R11, P2 ;  /* 0x00000001090d7824 */ /* 0x000fe200010e060b */
[----:B------:R-:W-:Y:S02]  /*2340*/  LEA R8, P3, R20, R110, 0x2 ;  /* 0x0000006e14087211 */ /* 0x000fe400078610ff */
[----:B---3--:R-:W-:-:S05]  /*2350*/  LOP3.LUT R5, R24, 0xffffe000, RZ, 0xc0, !PT ;  /* 0xffffe00018057812 */ /* 0x008fca00078ec0ff */
[----:B------:R-:W-:-:S04]  /*2360*/  FMUL R5, R5, R88 ;  /* 0x0000005805057220 */ /* 0x000fc80000400000 */
[----:B------:R-:W-:Y:S01]  /*2370*/  FFMA R99, R26, R19, R5 ;  /* 0x000000131a637223 */ /* 0x000fe20000000005 */
[----:B------:R-:W-:-:S04]  /*2380*/  IMAD.IADD R5, R103, 0x1, R21 ;  /* 0x0000000167057824 */ /* 0x000fc800078e0215 */
[----:B------:R-:W-:Y:S02]  /*2390*/  F2FP.TF32.F32.PACK_B R99, R99 ;  /* 0x00000063ff63723e */ /* 0x000fe400024050ff */
[----:B------:R-:W-:-:S03]  /*23a0*/  LEA.HI.X R9, R20, R111, R5, 0x2, P3 ;  /* 0x0000006f14097211 */ /* 0x000fc600018f1405 */
[----:B------:R2:W-:Y:S01]  /*23b0*/  @P0 STG.E desc[UR38][R12.64], R99 ;  /* 0x000000630c000986 */ /* 0x0005e2000c101926 */
[----:B------:R-:W-:Y:S05]  /*23c0*/  @!P1 BRA `(.L_x_33) ;  /* 0x0000000000049947 */ /* 0x000fea0003800000 */
[----:B------:R3:W5:Y:S02]  /*23d0*/  LDG.E.LTC128B R24, desc[UR38][R8.64+0x4] ;  /* 0x0000042608187981 */ /* 0x000764000c1e1920 */
.L_x_33:
[----:B------:R-:W-:Y:S05]  /*23e0*/  BSYNC B1 ;  /* 0x0000000000017941 */ /* 0x000fea0003800000 */
.L_x_32:
[----:B-----5:R-:W-:Y:S01]  /*23f0*/  LOP3.LUT R5, R24, 0xffffe000, RZ, 0xc0, !PT ;  /* 0xffffe00018057812 */ /* 0x020fe200078ec0ff */
[----:B------:R-:W-:Y:S01]  /*2400*/  BSSY B1, `(.L_x_34) ;  /* 0x0000009000017945 */ /* 0x000fe20003800000 */
[----:B------:R-:W-:-:S03]  /*2410*/  ISETP.GT.AND P0, PT, R4, 0x8, PT ;  /* 0x000000080400780c */ /* 0x000fc60003f04270 */
[----:B------:R-:W-:Y:S01]  /*2420*/  FMUL R14, R5, R88 ;  /* 0x00000058050e7220 */ /* 0x000fe20000400000 */
[----:B------:R-:W-:-:S03]  /*2430*/  ISETP.GT.AND P2, PT, R3, RZ, P0 ;  /* 0x000000ff0300720c */ /* 0x000fc60000744270 */
[----:B------:R-:W-:-:S05]  /*2440*/  FFMA R27, R27, R19, R14 ;  /* 0x000000131b1b7223 */ /* 0x000fca000000000e */
[----:B------:R-:W-:-:S05]  /*2450*/  F2FP.TF32.F32.PACK_B R27, R27 ;  /* 0x0000001bff1b723e */ /* 0x000fca00024050ff */
[----:B------:R4:W-:Y:S01]  /*2460*/  @P1 STG.E desc[UR38][R12.64+0x4], R27 ;  /* 0x0000041b0c001986 */ /* 0x0009e2000c101926 */
[----:B------:R-:W-:Y:S05]  /*2470*/  @!P2 BRA `(.L_x_35) ;  /* 0x000000000004a947 */ /* 0x000fea0003800000 */
[----:B------:R0:W5:Y:S02]  /*2480*/  LDG.E.LTC128B R24, desc[UR38][R6.64+0x20] ;  /* 0x0000202606187981 */ /* 0x000164000c1e1920 */
.L_x_35:
[----:B------:R-:W-:Y:S05]  /*2490*/  BSYNC B1 ;  /* 0x0000000000017941 */ /* 0x000fea0003800000 */
.L_x_34:
        /* <DEDUP_REMOVED lines=10> */
.L_x_37:
[----:B------:R-:W-:Y:S05]  /*2540*/  BSYNC B1 ;  /* 0x0000000000017941 */ /* 0x000fea0003800000 */
.L_x_36:
[----:B0----5:R-:W-:Y:S01]  /*2550*/  LOP3.LUT R5, R24, 0xffffe000, RZ, 0xc0, !PT ;  /* 0xffffe00018057812 */ /* 0x021fe200078ec0ff */
[----:B------:R-:W-:Y:S01]  /*2560*/  BSSY B1, `(.L_x_38) ;  /* 0x0000008000017945 */ /* 0x000fe20003800000 */
[----:B------:R-:W-:-:S03]  /*2570*/  ISETP.GT.AND P0, PT, R3, 0x8, P0 ;  /* 0x000000080300780c */ /* 0x000fc60000704270 */
[----:B------:R-:W-:-:S04]  /*2580*/  FMUL R14, R5, R88 ;  /* 0x00000058050e7220 */ /* 0x000fc80000400000 */
[----:B------:R-:W-:-:S05]  /*2590*/  FFMA R29, R29, R19, R14 ;  /* 0x000000131d1d7223 */ /* 0x000fca000000000e */
[----:B------:R-:W-:-:S05]  /*25a0*/  F2FP.TF32.F32.PACK_B R29, R29 ;  /* 0x0000001dff1d723e */ /* 0x000fca00024050ff */
[----:B------:R0:W-:Y:S01]  /*25b0*/  @P3 STG.E desc[UR38][R10.64+0x24], R29 ;  /* 0x0000241d0a003986 */ /* 0x0001e2000c101926 */
[----:B------:R-:W-:Y:S05]  /*25c0*/  @!P0 BRA `(.L_x_39) ;  /* 0x0000000000048947 */ /* 0x000fea0003800000 */
[----:B------:R0:W5:Y:S02]  /*25d0*/  LDG.E.LTC128B R24, desc[UR38][R8.64+0x20] ;  /* 0x0000202608187981 */ /* 0x000164000c1e1920 */
.L_x_39:
[----:B------:R-:W-:Y:S05]  /*25e0*/  BSYNC B1 ;  /* 0x0000000000017941 */ /* 0x000fea0003800000 */
.L_x_38:
[----:B-----5:R-:W-:Y:S01]  /*25f0*/  LOP3.LUT R5, R24, 0xffffe000, RZ, 0xc0, !PT ;  /* 0xffffe00018057812 */ /* 0x020fe200078ec0ff */
        /* <DEDUP_REMOVED lines=8> */
.L_x_41:
[----:B------:R-:W-:Y:S05]  /*2680*/  BSYNC B1 ;  /* 0x0000000000017941 */ /* 0x000fea0003800000 */
.L_x_40:
[----:B0----5:R-:W-:Y:S01]  /*2690*/  LOP3.LUT R5, R24, 0xffffe000, RZ, 0xc0, !PT ;  /* 0xffffe00018057812 */ /* 0x021fe200078ec0ff */
        /* <DEDUP_REMOVED lines=9> */
.L_x_43:
[----:B------:R-:W-:Y:S05]  /*2730*/  BSYNC B1 ;  /* 0x0000000000017941 */ /* 0x000fea0003800000 */
.L_x_42:
        /* <DEDUP_REMOVED lines=10> */
.L_x_45:
[----:B------:R-:W-:Y:S05]  /*27e0*/  BSYNC B1 ;  /* 0x0000000000017941 */ /* 0x000fea0003800000 */
.L_x_44:
        /* <DEDUP_REMOVED lines=9> */
.L_x_47:
[----:B------:R-:W-:Y:S05]  /*2880*/  BSYNC B1 ;  /* 0x0000000000017941 */ /* 0x000fea0003800000 */
.L_x_46:
        /* <DEDUP_REMOVED lines=9> */
.L_x_49:
[----:B------:R-:W-:Y:S05]  /*2920*/  BSYNC B1 ;  /* 0x0000000000017941 */ /* 0x000fea0003800000 */
.L_x_48:
        /* <DEDUP_REMOVED lines=10> */
.L_x_51:
[----:B------:R-:W-:Y:S05]  /*29d0*/  BSYNC B1 ;  /* 0x0000000000017941 */ /* 0x000fea0003800000 */
.L_x_50:
        /* <DEDUP_REMOVED lines=10> */
.L_x_53:
[----:B------:R-:W-:Y:S05]  /*2a80*/  BSYNC B1 ;  /* 0x0000000000017941 */ /* 0x000fea0003800000 */
.L_x_52:
        /* <DEDUP_REMOVED lines=9> */
.L_x_55:
[----:B------:R-:W-:Y:S05]  /*2b20*/  BSYNC B1 ;  /* 0x0000000000017941 */ /* 0x000fea0003800000 */
.L_x_54:
        /* <DEDUP_REMOVED lines=9> */
.L_x_57:
[----:B------:R-:W-:Y:S05]  /*2bc0*/  BSYNC B1 ;  /* 0x0000000000017941 */ /* 0x000fea0003800000 */
.L_x_56:
        /* <DEDUP_REMOVED lines=10> */
.L_x_59:
[----:B------:R-:W-:Y:S05]  /*2c70*/  BSYNC B1 ;  /* 0x0000000000017941 */ /* 0x000fea0003800000 */
.L_x_58:
        /* <DEDUP_REMOVED lines=10> */
.L_x_61:
[----:B------:R-:W-:Y:S05]  /*2d20*/  BSYNC B1 ;  /* 0x0000000000017941 */ /* 0x000fea0003800000 */
.L_x_60:
        /* <DEDUP_REMOVED lines=9> */
.L_x_63:
[----:B------:R-:W-:Y:S05]  /*2dc0*/  BSYNC B1 ;  /* 0x0000000000017941 */ /* 0x000fea0003800000 */
.L_x_62:
        /* <DEDUP_REMOVED lines=9> */
.L_x_65:
[----:B------:R-:W-:Y:S05]  /*2e60*/  BSYNC B1 ;  /* 0x0000000000017941 */ /* 0x000fea0003800000 */
.L_x_64:
        /* <DEDUP_REMOVED lines=10> */
.L_x_67:
[----:B------:R-:W-:Y:S05]  /*2f10*/  BSYNC B1 ;  /* 0x0000000000017941 */ /* 0x000fea0003800000 */
.L_x_66:
        /* <DEDUP_REMOVED lines=10> */
.L_x_69:
[----:B------:R-:W-:Y:S05]  /*2fc0*/  BSYNC B1 ;  /* 0x0000000000017941 */ /* 0x000fea0003800000 */
.L_x_68:
        /* <DEDUP_REMOVED lines=9> */
.L_x_71:
[----:B------:R-:W-:Y:S05]  /*3060*/  BSYNC B1 ;  /* 0x0000000000017941 */ /* 0x000fea0003800000 */
.L_x_70:
        /* <DEDUP_REMOVED lines=9> */
.L_x_73:
[----:B------:R-:W-:Y:S05]  /*3100*/  BSYNC B1 ;  /* 0x0000000000017941 */ /* 0x000fea0003800000 */
.L_x_72:
        /* <DEDUP_REMOVED lines=10> */
.L_x_75:
[----:B------:R-:W-:Y:S05]  /*31b0*/  BSYNC B1 ;  /* 0x0000000000017941 */ /* 0x000fea0003800000 */
.L_x_74:
        /* <DEDUP_REMOVED lines=10> */
.L_x_77:
[----:B------:R-:W-:Y:S05]  /*3260*/  BSYNC B1 ;  /* 0x0000000000017941 */ /* 0x000fea0003800000 */
.L_x_76:
        /* <DEDUP_REMOVED lines=9> */
.L_x_79:
[----:B------:R-:W-:Y:S05]  /*3300*/  BSYNC B1 ;  /* 0x0000000000017941 */ /* 0x000fea0003800000 */
.L_x_78:
        /* <DEDUP_REMOVED lines=9> */
.L_x_81:
[----:B------:R-:W-:Y:S05]  /*33a0*/  BSYNC B1 ;  /* 0x0000000000017941 */ /* 0x000fea0003800000 */
.L_x_80:
        /* <DEDUP_REMOVED lines=10> */
.L_x_83:
[----:B------:R-:W-:Y:S05]  /*3450*/  BSYNC B1 ;  /* 0x0000000000017941 */ /* 0x000fea0003800000 */
.L_x_82:
        /* <DEDUP_REMOVED lines=10> */
.L_x_85:
[----:B------:R-:W-:Y:S05]  /*3500*/  BSYNC B1 ;  /* 0x0000000000017941 */ /* 0x000fea0003800000 */
.L_x_84:
        /* <DEDUP_REMOVED lines=9> */
.L_x_87:
[----:B------:R-:W-:Y:S05]  /*35a0*/  BSYNC B1 ;  /* 0x0000000000017941 */ /* 0x000fea0003800000 */
.L_x_86:
        /* <DEDUP_REMOVED lines=9> */
.L_x_89:
[----:B------:R-:W-:Y:S05]  /*3640*/  BSYNC B1 ;  /* 0x0000000000017941 */ /* 0x000fea0003800000 */
.L_x_88:
        /* <DEDUP_REMOVED lines=10> */
.L_x_91:
[----:B------:R-:W-:Y:S05]  /*36f0*/  BSYNC B1 ;  /* 0x0000000000017941 */ /* 0x000fea0003800000 */
.L_x_90:
        /* <DEDUP_REMOVED lines=10> */
.L_x_93:
[----:B------:R-:W-:Y:S05]  /*37a0*/  BSYNC B1 ;  /* 0x0000000000017941 */ /* 0x000fea0003800000 */
.L_x_92:
        /* <DEDUP_REMOVED lines=9> */
.L_x_95:
[----:B------:R-:W-:Y:S05]  /*3840*/  BSYNC B1 ;  /* 0x0000000000017941 */ /* 0x000fea0003800000 */
.L_x_94:
        /* <DEDUP_REMOVED lines=9> */
.L_x_97:
[----:B------:R-:W-:Y:S05]  /*38e0*/  BSYNC B1 ;  /* 0x0000000000017941 */ /* 0x000fea0003800000 */
.L_x_96:
        /* <DEDUP_REMOVED lines=10> */
.L_x_99:
[----:B------:R-:W-:Y:S05]  /*3990*/  BSYNC B1 ;  /* 0x0000000000017941 */ /* 0x000fea0003800000 */
.L_x_98:
        /* <DEDUP_REMOVED lines=10> */
.L_x_101:
[----:B------:R-:W-:Y:S05]  /*3a40*/  BSYNC B1 ;  /* 0x0000000000017941 */ /* 0x000fea0003800000 */
.L_x_100:
        /* <DEDUP_REMOVED lines=9> */
.L_x_103:
[----:B------:R-:W-:Y:S05]  /*3ae0*/  BSYNC B1 ;  /* 0x0000000000017941 */ /* 0x000fea0003800000 */
.L_x_102:
        /* <DEDUP_REMOVED lines=9> */
.L_x_105:
[----:B------:R-:W-:Y:S05]  /*3b80*/  BSYNC B1 ;  /* 0x0000000000017941 */ /* 0x000fea0003800000 */
.L_x_104:
        /* <DEDUP_REMOVED lines=10> */
.L_x_107:
[----:B------:R-:W-:Y:S05]  /*3c30*/  BSYNC B1 ;  /* 0x0000000000017941 */ /* 0x000fea0003800000 */
.L_x_106:
        /* <DEDUP_REMOVED lines=10> */
.L_x_109:
[----:B------:R-:W-:Y:S05]  /*3ce0*/  BSYNC B1 ;  /* 0x0000000000017941 */ /* 0x000fea0003800000 */
.L_x_108:
        /* <DEDUP_REMOVED lines=9> */
.L_x_111:
[----:B------:R-:W-:Y:S05]  /*3d80*/  BSYNC B1 ;  /* 0x0000000000017941 */ /* 0x000fea0003800000 */
.L_x_110:
        /* <DEDUP_REMOVED lines=9> */
.L_x_113:
[----:B------:R-:W-:Y:S05]  /*3e20*/  BSYNC B1 ;  /* 0x0000000000017941 */ /* 0x000fea0003800000 */
.L_x_112:
        /* <DEDUP_REMOVED lines=10> */
.L_x_115:
[----:B------:R-:W-:Y:S05]  /*3ed0*/  BSYNC B1 ;  /* 0x0000000000017941 */ /* 0x000fea0003800000 */
.L_x_114:
        /* <DEDUP_REMOVED lines=10> */
.L_x_117:
[----:B------:R-:W-:Y:S05]  /*3f80*/  BSYNC B1 ;  /* 0x0000000000017941 */ /* 0x000fea0003800000 */
.L_x_116:
        /* <DEDUP_REMOVED lines=9> */
.L_x_119:
[----:B------:R-:W-:Y:S05]  /*4020*/  BSYNC B1 ;  /* 0x0000000000017941 */ /* 0x000fea0003800000 */
.L_x_118:
        /* <DEDUP_REMOVED lines=9> */
.L_x_121:
[----:B------:R-:W-:Y:S05]  /*40c0*/  BSYNC B1 ;  /* 0x0000000000017941 */ /* 0x000fea0003800000 */
.L_x_120:
        /* <DEDUP_REMOVED lines=10> */
.L_x_123:
[----:B------:R-:W-:Y:S05]  /*4170*/  BSYNC B1 ;  /* 0x0000000000017941 */ /* 0x000fea0003800000 */
.L_x_122:
        /* <DEDUP_REMOVED lines=10> */
.L_x_125:
[----:B------:R-:W-:Y:S05]  /*4220*/  BSYNC B1 ;  /* 0x0000000000017941 */ /* 0x000fea0003800000 */
.L_x_124:
        /* <DEDUP_REMOVED lines=9> */
.L_x_127:
[----:B------:R-:W-:Y:S05]  /*42c0*/  BSYNC B1 ;  /* 0x0000000000017941 */ /* 0x000fea0003800000 */
.L_x_126:
        /* <DEDUP_REMOVED lines=9> */
.L_x_129:
[----:B------:R-:W-:Y:S05]  /*4360*/  BSYNC B1 ;  /* 0x0000000000017941 */ /* 0x000fea0003800000 */
.L_x_128:
        /* <DEDUP_REMOVED lines=10> */
.L_x_131:
[----:B------:R-:W-:Y:S05]  /*4410*/  BSYNC B1 ;  /* 0x0000000000017941 */ /* 0x000fea0003800000 */
.L_x_130:
        /* <DEDUP_REMOVED lines=10> */
.L_x_133:
[----:B------:R-:W-:Y:S05]  /*44c0*/  BSYNC B1 ;  /* 0x0000000000017941 */ /* 0x000fea0003800000 */
.L_x_132:
        /* <DEDUP_REMOVED lines=9> */
.L_x_135:
[----:B------:R-:W-:Y:S05]  /*4560*/  BSYNC B1 ;  /* 0x0000000000017941 */ /* 0x000fea0003800000 */
.L_x_134:
        /* <DEDUP_REMOVED lines=9> */
.L_x_137:
[----:B------:R-:W-:Y:S05]  /*4600*/  BSYNC B1 ;  /* 0x0000000000017941 */ /* 0x000fea0003800000 */
.L_x_136:
        /* <DEDUP_REMOVED lines=10> */
.L_x_139:
[----:B------:R-:W-:Y:S05]  /*46b0*/  BSYNC B1 ;  /* 0x0000000000017941 */ /* 0x000fea0003800000 */
.L_x_138:
        /* <DEDUP_REMOVED lines=10> */
.L_x_141:
[----:B------:R-:W-:Y:S05]  /*4760*/  BSYNC B1 ;  /* 0x0000000000017941 */ /* 0x000fea0003800000 */
.L_x_140:
        /* <DEDUP_REMOVED lines=9> */
.L_x_143:
[----:B------:R-:W-:Y:S05]  /*4800*/  BSYNC B1 ;  /* 0x0000000000017941 */ /* 0x000fea0003800000 */
.L_x_142:
        /* <DEDUP_REMOVED lines=9> */
.L_x_145:
[----:B------:R-:W-:Y:S05]  /*48a0*/  BSYNC B1 ;  /* 0x0000000000017941 */ /* 0x000fea0003800000 */
.L_x_144:
        /* <DEDUP_REMOVED lines=10> */
.L_x_147:
[----:B------:R-:W-:Y:S05]  /*4950*/  BSYNC B1 ;  /* 0x0000000000017941 */ /* 0x000fea0003800000 */
.L_x_146:
[----:B-----5:R-:W-:Y:S01]  /*4960*/  LOP3.LUT R5, R24, 0xffffe000, RZ, 0xc0, !PT ;  /* 0xffffe00018057812 */ /* 0x020fe200078ec0ff */
[----:B------:R-:W-:Y:S01]  /*4970*/  BSSY B1, `(.L_x_148) ;  /* 0x000000b000017945 */ /* 0x000fe20003800000 */
[----:B------:R-:W-:Y:S01]  /*4980*/  ISETP.GT.AND P1, PT, R4, 0x79, PT ;  /* 0x000000790400780c */ /* 0x000fe20003f24270 */
[----:B------:R-:W-:Y:S02]  /*4990*/  @P2 IMAD.MOV.U32 R4, RZ, RZ, R10 ;  /* 0x000000ffff042224 */ /* 0x000fe400078e000a */
[----:B------:R-:W-:Y:S01]  /*49a0*/  FMUL R5, R5, R88 ;  /* 0x0000005805057220 */ /* 0x000fe20000400000 */
[----:B------:R-:W-:-:S03]  /*49b0*/  ISETP.GT.AND P3, PT, R3, RZ, P1 ;  /* 0x000000ff0300720c */ /* 0x000fc60000f64270 */
[----:B------:R-:W-:Y:S01]  /*49c0*/  FFMA R15, R84, R19, R5 ;  /* 0x00000013540f7223 */ /* 0x000fe20000000005 */
[----:B------:R-:W-:-:S04]  /*49d0*/  @P2 IMAD.MOV.U32 R5, RZ, RZ, R11 ;  /* 0x000000ffff052224 */ /* 0x000fc800078e000b */
[----:B------:R-:W-:-:S05]  /*49e0*/  F2FP.TF32.F32.PACK_B R15, R15 ;  /* 0x0000000fff0f723e */ /* 0x000fca00024050ff */
[----:B------:R0:W-:Y:S01]  /*49f0*/  @P2 STG.E desc[UR38][R4.64+0x1e0], R15 ;  /* 0x0001e00f04002986 */ /* 0x0001e2000c101926 */
[----:B------:R-:W-:Y:S05]  /*4a00*/  @!P3 BRA `(.L_x_149) ;  /* 0x000000000004b947 */ /* 0x000fea0003800000 */
[----:B------:R0:W5:Y:S02]  /*4a10*/  LDG.E.LTC128B R24, desc[UR38][R6.64+0x1e4] ;  /* 0x0001e42606187981 */ /* 0x000164000c1e1920 */
.L_x_149:
[----:B------:R-:W-:Y:S05]  /*4a20*/  BSYNC B1 ;  /* 0x0000000000017941 */ /* 0x000fea0003800000 */
.L_x_148:
        /* <DEDUP_REMOVED lines=9> */
.L_x_151:
[----:B------:R-:W-:Y:S05]  /*4ac0*/  BSYNC B1 ;  /* 0x0000000000017941 */ /* 0x000fea0003800000 */
.L_x_150:
[----:B-----5:R-:W-:Y:S01]  /*4ad0*/  LOP3.LUT R5, R24, 0xffffe000, RZ, 0xc0, !PT ;  /* 0xffffe00018057812 */ /* 0x020fe200078ec0ff */
[----:B------:R-:W-:Y:S01]  /*4ae0*/  @P0 IMAD.MOV.U32 R4, RZ, RZ, R12 ;  /* 0x000000ffff040224 */ /* 0x000fe200078e000c */
[----:B------:R-:W-:Y:S01]  /*4af0*/  ISETP.GT.AND P1, PT, R3, 0x8, P1 ;  /* 0x000000080300780c */ /* 0x000fe20000f24270 */
[----:B------:R-:W-:Y:S02]  /*4b00*/  BSSY B1, `(.L_x_152) ;  /* 0x0000008000017945 */ /* 0x000fe40003800000 */
[----:B------:R-:W-:-:S04]  /*4b10*/  FMUL R5, R5, R88 ;  /* 0x0000005805057220 */ /* 0x000fc80000400000 */
[----:B-1----:R-:W-:Y:S01]  /*4b20*/  FFMA R7, R86, R19, R5 ;  /* 0x0000001356077223 */ /* 0x002fe20000000005 */
[----:B------:R-:W-:-:S04]  /*4b30*/  @P0 IMAD.MOV.U32 R5, RZ, RZ, R13 ;  /* 0x000000ffff050224 */ /* 0x000fc800078e000d */
[----:B------:R-:W-:-:S05]  /*4b40*/  F2FP.TF32.F32.PACK_B R7, R7 ;  /* 0x00000007ff07723e */ /* 0x000fca00024050ff */
[----:B------:R1:W-:Y:S01]  /*4b50*/  @P0 STG.E desc[UR38][R4.64+0x1e0], R7 ;  /* 0x0001e00704000986 */ /* 0x0003e2000c101926 */
[----:B------:R-:W-:Y:S05]  /*4b60*/  @!P1 BRA `(.L_x_153) ;  /* 0x0000000000049947 */ /* 0x000fea0003800000 */
[----:B------:R0:W5:Y:S02]  /*4b70*/  LDG.E.LTC128B R24, desc[UR38][R8.64+0x1e4] ;  /* 0x0001e42608187981 */ /* 0x000164000c1e1920 */
.L_x_153:
[----:B------:R-:W-:Y:S05]  /*4b80*/  BSYNC B1 ;  /* 0x0000000000017941 */ /* 0x000fea0003800000 */
.L_x_152:
[----:B------:R-:W-:Y:S05]  /*4b90*/  @!P1 BRA `(.L_x_154) ;  /* 0x0000001000e89947 */ /* 0x000fea0003800000 */
[----:B-----5:R-:W-:-:S05]  /*4ba0*/  LOP3.LUT R3, R24, 0xffffe000, RZ, 0xc0, !PT ;  /* 0xffffe00018037812 */ /* 0x020fca00078ec0ff */
[----:B-1----:R-:W-:-:S04]  /*4bb0*/  FMUL R4, R3, R88 ;  /* 0x0000005803047220 */ /* 0x002fc80000400000 */
[----:B------:R-:W-:-:S05]  /*4bc0*/  FFMA R87, R87, R19, R4 ;  /* 0x0000001357577223 */ /* 0x000fca0000000004 */
[----:B------:R-:W-:-:S05]  /*4bd0*/  F2FP.TF32.F32.PACK_B R87, R87 ;  /* 0x00000057ff57723e */ /* 0x000fca00024050ff */
[----:B------:R1:W-:Y:S01]  /*4be0*/  STG.E desc[UR38][R12.64+0x1e4], R87 ;  /* 0x0001e4570c007986 */ /* 0x0003e2000c101926 */
[----:B------:R-:W-:Y:S05]  /*4bf0*/  BRA `(.L_x_154) ;  /* 0x0000001000d07947 */ /* 0x000fea0003800000 */
.L_x_29:
[----:B------:R-:W-:Y:S01]  /*4c00*/  ISETP.GT.AND P4, PT, R4, 0x1, PT ;  /* 0x000000010400780c */ /* 0x000fe20003f84270 */
[----:B------:R-:W-:Y:S01]  /*4c10*/  ULDC.64 UR4, c[0x0][0x5c0] ;  /* 0x0001700000047ab9 */ /* 0x000fe20000000a00 */
[-C--:B------:R-:W-:Y:S01]  /*4c20*/  FMUL R5, R24, R19.reuse ;  /* 0x0000001318057220 */ /* 0x080fe20000400000 */
[----:B------:R-:W-:Y:S01]  /*4c30*/  LEA R6, P3, R102, UR4, 0x2 ;  /* 0x0000000466067c11 */ /* 0x000fe2000f8610ff */
[-C--:B------:R-:W-:Y:S01]  /*4c40*/  FMUL R25, R25, R19.reuse ;  /* 0x0000001319197220 */ /* 0x080fe20000400000 */
[----:B------:R-:W-:Y:S01]  /*4c50*/  ISETP.GT.AND P1, PT, R3, RZ, P4 ;  /* 0x000000ff0300720c */ /* 0x000fe20002724270 */
[-C--:B------:R-:W-:Y:S01]  /*4c60*/  FMUL R11, R26, R19.reuse ;  /* 0x000000131a0b7220 */ /* 0x080fe20000400000 */
[----:B------:R-:W-:Y:S01]  /*4c70*/  LEA.HI.X R7, R102, UR5, R113, 0x2, P3 ;  /* 0x0000000566077c11 */ /* 0x000fe200098f1471 */
[----:B------:R-:W-:Y:S01]  /*4c80*/  FMUL R27, R27, R19 ;  /* 0x000000131b1b7220 */ /* 0x000fe20000400000 */
[----:B------:R-:W-:Y:S01]  /*4c90*/  F2FP.TF32.F32.PACK_B R5, R5 ;  /* 0x00000005ff05723e */ /* 0x000fe200024050ff */
[----:B------:R-:W-:Y:S01]  /*4ca0*/  FMUL R29, R29, R19 ;  /* 0x000000131d1d7220 */ /* 0x000fe20000400000 */
[----:B------:R-:W-:Y:S01]  /*4cb0*/  F2FP.TF32.F32.PACK_B R25, R25 ;  /* 0x00000019ff19723e */ /* 0x000fe200024050ff */
[-C--:B------:R-:W-:Y:S01]  /*4cc0*/  FMUL R31, R31, R19.reuse ;  /* 0x000000131f1f7220 */ /* 0x080fe20000400000 */
[C---:B------:R-:W-:Y:S01]  /*4cd0*/  SHF.L.U64.HI R9, R92.reuse, 0x2, R91 ;  /* 0x000000025c097819 */ /* 0x040fe2000001025b */
[----:B------:R0:W-:Y:S01]  /*4ce0*/  @P2 STG.E desc[UR38][R6.64], R5 ;  /* 0x0000000506002986 */ /* 0x0001e2000c101926 */
[----:B------:R-:W-:Y:S01]  /*4cf0*/  LEA R8, P3, R92, R6, 0x2 ;  /* 0x000000065c087211 */ /* 0x000fe200078610ff */
[-C--:B------:R-:W-:Y:S01]  /*4d00*/  FMUL R13, R32, R19.reuse ;  /* 0x00000013200d7220 */ /* 0x080fe20000400000 */
[C---:B------:R-:W-:Y:S01]  /*4d10*/  ISETP.GT.AND P2, PT, R4.reuse, 0x8, PT ;  /* 0x000000080400780c */ /* 0x040fe20003f44270 */
[----:B------:R-:W-:Y:S01]  /*4d20*/  @P1 STG.E desc[UR38][R6.64+0x4], R25 ;  /* 0x0000041906001986 */ /* 0x000fe2000c101926 */
[----:B------:R-:W-:Y:S01]  /*4d30*/  ISETP.GT.AND P1, PT, R4, 0x9, PT ;  /* 0x000000090400780c */ /* 0x000fe20003f24270 */
[----:B------:R-:W-:Y:S01]  /*4d40*/  IMAD.X R9, R9, 0x1, R7, P3 ;  /* 0x0000000109097824 */ /* 0x000fe200018e0607 */
[----:B------:R-:W-:Y:S01]  /*4d50*/  ISETP.GT.AND P0, PT, R3, 0x8, P0 ;  /* 0x000000080300780c */ /* 0x000fe20000704270 */
[-C--:B------:R-:W-:Y:S01]  /*4d60*/  FMUL R33, R33, R19.reuse ;  /* 0x0000001321217220 */ /* 0x080fe20000400000 */
[----:B------:R-:W-:Y:S01]  /*4d70*/  ISETP.GT.AND P4, PT, R3, 0x8, P4 ;  /* 0x000000080300780c */ /* 0x000fe20002784270 */
[-C--:B------:R-:W-:Y:S01]  /*4d80*/  FMUL R35, R35, R19.reuse ;  /* 0x0000001323237220 */ /* 0x080fe20000400000 */
[C---:B------:R-:W-:Y:S01]  /*4d90*/  ISETP.GT.AND P5, PT, R3.reuse, RZ, P2 ;  /* 0x000000ff0300720c */ /* 0x040fe200017a4270 */
[-C--:B0-----:R-:W-:Y:S01]  /*4da0*/  FMUL R5, R28, R19.reuse ;  /* 0x000000131c057220 */ /* 0x081fe20000400000 */
[----:B------:R-:W-:Y:S01]  /*4db0*/  ISETP.GT.AND P3, PT, R3, RZ, P1 ;  /* 0x000000ff0300720c */ /* 0x000fe20000f64270 */
[----:B------:R-:W-:Y:S01]  /*4dc0*/  FMUL R37, R37, R19 ;  /* 0x0000001325257220 */ /* 0x000fe20000400000 */
[----:B------:R-:W-:Y:S01]  /*4dd0*/  F2FP.TF32.F32.PACK_B R11, R11 ;  /* 0x0000000bff0b723e */ /* 0x000fe200024050ff */
[----:B------:R-:W-:Y:S01]  /*4de0*/  FMUL R39, R39, R19 ;  /* 0x0000001327277220 */ /* 0x000fe20000400000 */
[----:B------:R-:W-:Y:S01]  /*4df0*/  F2FP.TF32.F32.PACK_B R27, R27 ;  /* 0x0000001bff1b723e */ /* 0x000fe200024050ff */
[----:B------:R-:W-:Y:S01]  /*4e00*/  FMUL R41, R41, R19 ;  /* 0x0000001329297220 */ /* 0x000fe20000400000 */
[----:B------:R-:W-:Y:S01]  /*4e10*/  F2FP.TF32.F32.PACK_B R5, R5 ;  /* 0x00000005ff05723e */ /* 0x000fe200024050ff */
[----:B------:R0:W-:Y:S01]  /*4e20*/  @P0 STG.E desc[UR38][R8.64], R11 ;  /* 0x0000000b08000986 */ /* 0x0001e2000c101926 */
[----:B------:R-:W-:Y:S01]  /*4e30*/  F2FP.TF32.F32.PACK_B R29, R29 ;  /* 0x0000001dff1d723e */ /* 0x000fe200024050ff */
[-C--:B------:R-:W-:Y:S01]  /*4e40*/  FMUL R43, R43, R19.reuse ;  /* 0x000000132b2b7220 */ /* 0x080fe20000400000 */
[C---:B------:R-:W-:Y:S01]  /*4e50*/  ISETP.GT.AND P0, PT, R4.reuse, 0x10, PT ;  /* 0x000000100400780c */ /* 0x040fe20003f04270 */
[----:B------:R-:W-:Y:S01]  /*4e60*/  @P4 STG.E desc[UR38][R8.64+0x4], R27 ;  /* 0x0000041b08004986 */ /* 0x000fe2000c101926 */
[----:B------:R-:W-:Y:S01]  /*4e70*/  ISETP.GT.AND P2, PT, R3, 0x8, P2 ;  /* 0x000000080300780c */ /* 0x000fe20001744270 */
[-C--:B------:R-:W-:Y:S01]  /*4e80*/  FMUL R45, R45, R19.reuse ;  /* 0x000000132d2d7220 */ /* 0x080fe20000400000 */
[C---:B------:R-:W-:Y:S01]  /*4e90*/  ISETP.GT.AND P1, PT, R3.reuse, 0x8, P1 ;  /* 0x000000080300780c */ /* 0x040fe20000f24270 */
[----:B------:R1:W-:Y:S01]  /*4ea0*/  @P5 STG.E desc[UR38][R6.64+0x20], R5 ;  /* 0x0000200506005986 */ /* 0x0003e2000c101926 */
[----:B------:R-:W-:Y:S01]  /*4eb0*/  ISETP.GT.AND P5, PT, R3, RZ, P0 ;  /* 0x000000ff0300720c */ /* 0x000fe200007a4270 */
[----:B------:R-:W-:Y:S01]  /*4ec0*/  FMUL R47, R47, R19 ;  /* 0x000000132f2f7220 */ /* 0x000fe20000400000 */
[----:B------:R-:W-:Y:S01]  /*4ed0*/  F2FP.TF32.F32.PACK_B R31, R31 ;  /* 0x0000001fff1f723e */ /* 0x000fe200024050ff */
[----:B------:R-:W-:Y:S01]  /*4ee0*/  @P3 STG.E desc[UR38][R6.64+0x24], R29 ;  /* 0x0000241d06003986 */ /* 0x000fe2000c101926 */
[----:B------:R-:W-:Y:S01]  /*4ef0*/  ISETP.GT.AND P3, PT, R4, 0x11, PT ;  /* 0x000000110400780c */ /* 0x000fe20003f64270 */
[----:B0-----:R-:W-:Y:S01]  /*4f00*/  FMUL R11, R30, R19 ;  /* 0x000000131e0b7220 */ /* 0x001fe20000400000 */
[----:B------:R-:W-:Y:S01]  /*4f10*/  F2FP.TF32.F32.PACK_B R13, R13 ;  /* 0x0000000dff0d723e */ /* 0x000fe200024050ff */
[-C--:B------:R-:W-:Y:S01]  /*4f20*/  FMUL R49, R49, R19.reuse ;  /* 0x0000001331317220 */ /* 0x080fe20000400000 */
[----:B------:R-:W-:Y:S01]  /*4f30*/  ISETP.GT.AND P4, PT, R3, RZ, P3 ;  /* 0x000000ff0300720c */ /* 0x000fe20001f84270 */
[----:B------:R-:W-:Y:S01]  /*4f40*/  FMUL R51, R51, R19 ;  /* 0x0000001333337220 */ /* 0x000fe20000400000 */
[----:B------:R-:W-:Y:S01]  /*4f50*/  F2FP.TF32.F32.PACK_B R11, R11 ;  /* 0x0000000bff0b723e */ /* 0x000fe200024050ff */
[----:B-1----:R-:W-:Y:S01]  /*4f60*/  FMUL R5, R34, R19 ;  /* 0x0000001322057220 */ /* 0x002fe20000400000 */
[----:B------:R-:W-:Y:S01]  /*4f70*/  F2FP.TF32.F32.PACK_B R33, R33 ;  /* 0x00000021ff21723e */ /* 0x000fe200024050ff */
[-C--:B------:R-:W-:Y:S01]  /*4f80*/  FMUL R53, R53, R19.reuse ;  /* 0x0000001335357220 */ /* 0x080fe20000400000 */
[----:B------:R-:W-:Y:S01]  /*4f90*/  ISETP.GT.AND P0, PT, R3, 0x8, P0 ;  /* 0x000000080300780c */ /* 0x000fe20000704270 */
[----:B------:R0:W-:Y:S01]  /*4fa0*/  @P2 STG.E desc[UR38][R8.64+0x20], R11 ;  /* 0x0000200b08002986 */ /* 0x0001e2000c101926 */
[C---:B------:R-:W-:Y:S01]  /*4fb0*/  ISETP.GT.AND P2, PT, R4.reuse, 0x19, PT ;  /* 0x000000190400780c */ /* 0x040fe20003f44270 */
[----:B------:R-:W-:Y:S01]  /*4fc0*/  FMUL R55, R55, R19 ;  /* 0x0000001337377220 */ /* 0x000fe20000400000 */
[----:B------:R-:W-:Y:S01]  /*4fd0*/  F2FP.TF32.F32.PACK_B R5, R5 ;  /* 0x00000005ff05723e */ /* 0x000fe200024050ff */
[----:B------:R-:W-:Y:S01]  /*4fe0*/  @P1 STG.E desc[UR38][R8.64+0x24], R31 ;  /* 0x0000241f08001986 */ /* 0x000fe2000c101926 */
[----:B------:R-:W-:Y:S01]  /*4ff0*/  ISETP.GT.AND P1, PT, R4, 0x18, PT ;  /* 0x000000180400780c */ /* 0x000fe20003f24270 */
[----:B------:R-:W-:Y:S01]  /*5000*/  FMUL R57, R57, R19 ;  /* 0x0000001339397220 */ /* 0x000fe20000400000 */
[----:B------:R-:W-:Y:S01]  /*5010*/  F2FP.TF32.F32.PACK_B R35, R35 ;  /* 0x00000023ff23723e */ /* 0x000fe200024050ff */
[----:B------:R1:W-:Y:S01]  /*5020*/  @P5 STG.E desc[UR38][R6.64+0x40], R13 ;  /* 0x0000400d06005986 */ /* 0x0003e2000c101926 */
[----:B------:R-:W-:Y:S01]  /*5030*/  ISETP.GT.AND P5, PT, R3, RZ, P1 ;  /* 0x000000ff0300720c */ /* 0x000fe20000fa4270 */
[----:B------:R-:W-:Y:S01]  /*5040*/  FMUL R59, R59, R19 ;  /* 0x000000133b3b7220 */ /* 0x000fe20000400000 */
[----:B------:R-:W-:Y:S01]  /*5050*/  F2FP.TF32.F32.PACK_B R37, R37 ;  /* 0x00000025ff25723e */ /* 0x000fe200024050ff */
[----:B------:R-:W-:Y:S01]  /*5060*/  @P4 STG.E desc[UR38][R6.64+0x44], R33 ;  /* 0x0000442106004986 */ /* 0x000fe2000c101926 */
[C---:B------:R-:W-:Y:S01]  /*5070*/  ISETP.GT.AND P4, PT, R3.reuse, 0x8, P3 ;  /* 0x000000080300780c */ /* 0x040fe20001f84270 */
[-C--:B0-----:R-:W-:Y:S01]  /*5080*/  FMUL R11, R36, R19.reuse ;  /* 0x00000013240b7220 */ /* 0x081fe20000400000 */
[----:B------:R-:W-:Y:S01]  /*5090*/  ISETP.GT.AND P3, PT, R3, RZ, P2 ;  /* 0x000000ff0300720c */ /* 0x000fe20001764270 */
[----:B------:R0:W-:Y:S01]  /*50a0*/  @P0 STG.E desc[UR38][R8.64+0x40], R5 ;  /* 0x0000400508000986 */ /* 0x0001e2000c101926 */
[----:B------:R-:W-:Y:S01]  /*50b0*/  ISETP.GT.AND P0, PT, R4, 0x20, PT ;  /* 0x000000200400780c */ /* 0x000fe20003f04270 */
[----:B------:R-:W-:Y:S01]  /*50c0*/  FMUL R61, R61, R19 ;  /* 0x000000133d3d7220 */ /* 0x000fe20000400000 */
[----:B------:R-:W-:Y:S01]  /*50d0*/  F2FP.TF32.F32.PACK_B R11, R11 ;  /* 0x0000000bff0b723e */ /* 0x000fe200024050ff */
[-C--:B-1----:R-:W-:Y:S01]  /*50e0*/  FMUL R13, R40, R19.reuse ;  /* 0x00000013280d7220 */ /* 0x082fe20000400000 */
[----:B------:R-:W-:Y:S01]  /*50f0*/  ISETP.GT.AND P1, PT, R3, 0x8, P1 ;  /* 0x000000080300780c */ /* 0x000fe20000f24270 */
[----:B------:R-:W-:Y:S01]  /*5100*/  FMUL R63, R63, R19 ;  /* 0x000000133f3f7220 */ /* 0x000fe20000400000 */
[----:B------:R-:W-:Y:S01]  /*5110*/  F2FP.TF32.F32.PACK_B R39, R39 ;  /* 0x00000027ff27723e */ /* 0x000fe200024050ff */
[----:B------:R-:W-:Y:S01]  /*5120*/  FMUL R65, R65, R19 ;  /* 0x0000001341417220 */ /* 0x000fe20000400000 */
[----:B------:R-:W-:Y:S01]  /*5130*/  F2FP.TF32.F32.PACK_B R13, R13 ;  /* 0x0000000dff0d723e */ /* 0x000fe200024050ff */
[----:B------:R-:W-:Y:S01]  /*5140*/  @P4 STG.E desc[UR38][R8.64+0x44], R35 ;  /* 0x0000442308004986 */ /* 0x000fe2000c101926 */
[C---:B------:R-:W-:Y:S01]  /*5150*/  ISETP.GT.AND P4, PT, R3.reuse, 0x8, P2 ;  /* 0x000000080300780c */ /* 0x040fe20001784270 */
[-C--:B0-----:R-:W-:Y:S01]  /*5160*/  FMUL R5, R38, R19.reuse ;  /* 0x0000001326057220 */ /* 0x081fe20000400000 */
[C---:B------:R-:W-:Y:S01]  /*5170*/  ISETP.GT.AND P2, PT, R4.reuse, 0x21, PT ;  /* 0x000000210400780c */ /* 0x040fe20003f44270 */
[----:B------:R0:W-:Y:S01]  /*5180*/  @P5 STG.E desc[UR38][R6.64+0x60], R11 ;  /* 0x0000600b06005986 */ /* 0x0001e2000c101926 */
[----:B------:R-:W-:Y:S01]  /*5190*/  ISETP.GT.AND P5, PT, R3, RZ, P0 ;  /* 0x000000ff0300720c */ /* 0x000fe200007a4270 */
[----:B------:R-:W-:Y:S01]  /*51a0*/  FMUL R67, R67, R19 ;  /* 0x0000001343437220 */ /* 0x000fe20000400000 */
[----:B------:R-:W-:Y:S01]  /*51b0*/  F2FP.TF32.F32.PACK_B R5, R5 ;  /* 0x00000005ff05723e */ /* 0x000fe200024050ff */
[----:B------:R-:W-:Y:S01]  /*51c0*/  @P3 STG.E desc[UR38][R6.64+0x64], R37 ;  /* 0x0000642506003986 */ /* 0x000fe2000c101926 */
[----:B------:R-:W-:Y:S01]  /*51d0*/  ISETP.GT.AND P3, PT, R3, RZ, P2 ;  /* 0x000000ff0300720c */ /* 0x000fe20001764270 */
[----:B------:R-:W-:Y:S01]  /*51e0*/  FMUL R69, R69, R19 ;  /* 0x0000001345457220 */ /* 0x000fe20000400000 */
[----:B------:R-:W-:Y:S01]  /*51f0*/  F2FP.TF32.F32.PACK_B R41, R41 ;  /* 0x00000029ff29723e */ /* 0x000fe200024050ff */
[----:B------:R1:W-:Y:S01]  /*5200*/  @P1 STG.E desc[UR38][R8.64+0x60], R5 ;  /* 0x0000600508001986 */ /* 0x0003e2000c101926 */
[----:B------:R-:W-:Y:S01]  /*5210*/  ISETP.GT.AND P1, PT, R4, 0x28, PT ;  /* 0x000000280400780c */ /* 0x000fe20003f24270 */
[-C--:B------:R-:W-:Y:S01]  /*5220*/  FMUL R71, R71, R19.reuse ;  /* 0x0000001347477220 */ /* 0x080fe20000400000 */
[C---:B------:R-:W-:Y:S01]  /*5230*/  ISETP.GT.AND P0, PT, R3.reuse, 0x8, P0 ;  /* 0x000000080300780c */ /* 0x040fe20000704270 */
[----:B------:R-:W-:Y:S01]  /*5240*/  @P4 STG.E desc[UR38][R8.64+0x64], R39 ;  /* 0x0000642708004986 */ /* 0x000fe2000c101926 */
[C---:B------:R-:W-:Y:S01]  /*5250*/  ISETP.GT.AND P4, PT, R3.reuse, 0x8, P2 ;  /* 0x000000080300780c */ /* 0x040fe20001784270 */
[-C--:B0-----:R-:W-:Y:S01]  /*5260*/  FMUL R11, R44, R19.reuse ;  /* 0x000000132c0b7220 */ /* 0x081fe20000400000 */
[----:B------:R-:W-:Y:S01]  /*5270*/  ISETP.GT.AND P2, PT, R4, 0x29, PT ;  /* 0x000000290400780c */ /* 0x000fe20003f44270 */
[----:B------:R0:W-:Y:S01]  /*5280*/  @P5 STG.E desc[UR38][R6.64+0x80], R13 ;  /* 0x0000800d06005986 */ /* 0x0001e2000c101926 */
[----:B------:R-:W-:Y:S01]  /*5290*/  ISETP.GT.AND P5, PT, R3, RZ, P1 ;  /* 0x000000ff0300720c */ /* 0x000fe20000fa4270 */
[----:B------:R-:W-:Y:S01]  /*52a0*/  FMUL R73, R73, R19 ;  /* 0x0000001349497220 */ /* 0x000fe20000400000 */
[----:B------:R-:W-:Y:S01]  /*52b0*/  F2FP.TF32.F32.PACK_B R43, R43 ;  /* 0x0000002bff2b723e */ /* 0x000fe200024050ff */
[-C--:B-1----:R-:W-:Y:S01]  /*52c0*/  FMUL R5, R42, R19.reuse ;  /* 0x000000132a057220 */ /* 0x082fe20000400000 */
[----:B------:R-:W-:Y:S01]  /*52d0*/  @P3 STG.E desc[UR38][R6.64+0x84], R41 ;  /* 0x0000842906003986 */ /* 0x000fe2000c101926 */
[----:B------:R-:W-:Y:S01]  /*52e0*/  ISETP.GT.AND P3, PT, R3, RZ, P2 ;  /* 0x000000ff0300720c */ /* 0x000fe20001764270 */
[----:B------:R-:W-:Y:S01]  /*52f0*/  FMUL R75, R75, R19 ;  /* 0x000000134b4b7220 */ /* 0x000fe20000400000 */
[----:B------:R-:W-:Y:S01]  /*5300*/  F2FP.TF32.F32.PACK_B R11, R11 ;  /* 0x0000000bff0b723e */ /* 0x000fe200024050ff */
[----:B------:R-:W-:Y:S01]  /*5310*/  FMUL R77, R77, R19 ;  /* 0x000000134d4d7220 */ /* 0x000fe20000400000 */
[----:B------:R-:W-:Y:S01]  /*5320*/  F2FP.TF32.F32.PACK_B R5, R5 ;  /* 0x00000005ff05723e */ /* 0x000fe200024050ff */
[----:B------:R-:W-:Y:S01]  /*5330*/  FMUL R79, R79, R19 ;  /* 0x000000134f4f7220 */ /* 0x000fe20000400000 */
[----:B------:R-:W-:Y:S01]  /*5340*/  F2FP.TF32.F32.PACK_B R45, R45 ;  /* 0x0000002dff2d723e */ /* 0x000fe200024050ff */
[-C--:B0-----:R-:W-:Y:S01]  /*5350*/  FMUL R13, R48, R19.reuse ;  /* 0x00000013300d7220 */ /* 0x081fe20000400000 */
[----:B------:R-:W-:Y:S01]  /*5360*/  ISETP.GT.AND P1, PT, R3, 0x8, P1 ;  /* 0x000000080300780c */ /* 0x000fe20000f24270 */
[----:B------:R0:W-:Y:S01]  /*5370*/  @P0 STG.E desc[UR38][R8.64+0x80], R5 ;  /* 0x0000800508000986 */ /* 0x0001e2000c101926 */
[----:B------:R-:W-:Y:S01]  /*5380*/  ISETP.GT.AND P0, PT, R4, 0x30, PT ;  /* 0x000000300400780c */ /* 0x000fe20003f04270 */
[----:B------:R-:W-:Y:S01]  /*5390*/  FMUL R81, R81, R19 ;  /* 0x0000001351517220 */ /* 0x000fe20000400000 */
[----:B------:R-:W-:Y:S01]  /*53a0*/  F2FP.TF32.F32.PACK_B R47, R47 ;  /* 0x0000002fff2f723e */ /* 0x000fe200024050ff */
[----:B------:R-:W-:Y:S01]  /*53b0*/  @P4 STG.E desc[UR38][R8.64+0x84], R43 ;  /* 0x0000842b08004986 */ /* 0x000fe2000c101926 */
[C---:B------:R-:W-:Y:S01]  /*53c0*/  ISETP.GT.AND P4, PT, R3.reuse, 0x8, P2 ;  /* 0x000000080300780c */ /* 0x040fe20001784270 */
[-C--:B------:R-:W-:Y:S01]  /*53d0*/  FMUL R15, R82, R19.reuse ;  /* 0x00000013520f7220 */ /* 0x080fe20000400000 */
[----:B------:R-:W-:Y:S01]  /*53e0*/  ISETP.GT.AND P2, PT, R4, 0x31, PT ;  /* 0x000000310400780c */ /* 0x000fe20003f44270 */
[----:B------:R1:W-:Y:S01]  /*53f0*/  @P5 STG.E desc[UR38][R6.64+0xa0], R11 ;  /* 0x0000a00b06005986 */ /* 0x0003e2000c101926 */
[----:B------:R-:W-:Y:S01]  /*5400*/  ISETP.GT.AND P5, PT, R3, RZ, P0 ;  /* 0x000000ff0300720c */ /* 0x000fe200007a4270 */
[----:B------:R-:W-:Y:S01]  /*5410*/  FMUL R83, R83, R19 ;  /* 0x0000001353537220 */ /* 0x000fe20000400000 */
[----:B------:R-:W-:Y:S01]  /*5420*/  F2FP.TF32.F32.PACK_B R13, R13 ;  /* 0x0000000dff0d723e */ /* 0x000fe200024050ff */
[-C--:B0-----:R-:W-:Y:S01]  /*5430*/  FMUL R5, R46, R19.reuse ;  /* 0x000000132e057220 */ /* 0x081fe20000400000 */
[----:B------:R-:W-:Y:S01]  /*5440*/  @P3 STG.E desc[UR38][R6.64+0xa4], R45 ;  /* 0x0000a42d06003986 */ /* 0x000fe2000c101926 */
[----:B------:R-:W-:Y:S01]  /*5450*/  ISETP.GT.AND P3, PT, R3, RZ, P2 ;  /* 0x000000ff0300720c */ /* 0x000fe20001764270 */
[----:B------:R-:W-:Y:S01]  /*5460*/  FMUL R21, R84, R19 ;  /* 0x0000001354157220 */ /* 0x000fe20000400000 */
[----:B------:R-:W-:Y:S01]  /*5470*/  F2FP.TF32.F32.PACK_B R49, R49 ;  /* 0x00000031ff31723e */ /* 0x000fe200024050ff */
[----:B------:R-:W-:Y:S01]  /*5480*/  FMUL R85, R85, R19 ;  /* 0x0000001355557220 */ /* 0x000fe20000400000 */
[----:B------:R-:W-:Y:S01]  /*5490*/  F2FP.TF32.F32.PACK_B R5, R5 ;  /* 0x00000005ff05723e */ /* 0x000fe200024050ff */
[-C--:B------:R-:W-:Y:S01]  /*54a0*/  FMUL R87, R87, R19.reuse ;  /* 0x0000001357577220 */ /* 0x080fe20000400000 */
[----:B------:R-:W-:Y:S01]  /*54b0*/  ISETP.GT.AND P0, PT, R3, 0x8, P0 ;  /* 0x000000080300780c */ /* 0x000fe20000704270 */
[----:B-1----:R-:W-:Y:S01]  /*54c0*/  FMUL R11, R52, R19 ;  /* 0x00000013340b7220 */ /* 0x002fe20000400000 */
[----:B------:R-:W-:Y:S01]  /*54d0*/  F2FP.TF32.F32.PACK_B R51, R51 ;  /* 0x00000033ff33723e */ /* 0x000fe200024050ff */
[----:B------:R0:W-:Y:S01]  /*54e0*/  @P1 STG.E desc[UR38][R8.64+0xa0], R5 ;  /* 0x0000a00508001986 */ /* 0x0001e2000c101926 */
[----:B------:R-:W-:-:S02]  /*54f0*/  ISETP.GT.AND P1, PT, R4, 0x38, PT ;  /* 0x000000380400780c */ /* 0x000fc40003f24270 */
[----:B------:R-:W-:Y:S01]  /*5500*/  F2FP.TF32.F32.PACK_B R11, R11 ;  /* 0x0000000bff0b723e */ /* 0x000fe200024050ff */
[----:B------:R-:W-:Y:S01]  /*5510*/  @P4 STG.E desc[UR38][R8.64+0xa4], R47 ;  /* 0x0000a42f08004986 */ /* 0x000fe2000c101926 */
[C---:B------:R-:W-:Y:S02]  /*5520*/  ISETP.GT.AND P4, PT, R3.reuse, 0x8, P2 ;  /* 0x000000080300780c */ /* 0x040fe40001784270 */
[----:B------:R-:W-:Y:S01]  /*5530*/  ISETP.GT.AND P2, PT, R4, 0x39, PT ;  /* 0x000000390400780c */ /* 0x000fe20003f44270 */
[----:B------:R1:W-:Y:S01]  /*5540*/  @P5 STG.E desc[UR38][R6.64+0xc0], R13 ;  /* 0x0000c00d06005986 */ /* 0x0003e2000c101926 */
[C---:B------:R-:W-:Y:S02]  /*5550*/  ISETP.GT.AND P5, PT, R3.reuse, RZ, P1 ;  /* 0x000000ff0300720c */ /* 0x040fe40000fa4270 */
[----:B------:R-:W-:Y:S01]  /*5560*/  F2FP.TF32.F32.PACK_B R53, R53 ;  /* 0x00000035ff35723e */ /* 0x000fe200024050ff */
[----:B0-----:R-:W-:Y:S01]  /*5570*/  FMUL R5, R50, R19 ;  /* 0x0000001332057220 */ /* 0x001fe20000400000 */
[----:B------:R-:W-:Y:S01]  /*5580*/  @P3 STG.E desc[UR38][R6.64+0xc4], R49 ;  /* 0x0000c43106003986 */ /* 0x000fe2000c101926 */
[----:B------:R-:W-:-:S02]  /*5590*/  ISETP.GT.AND P3, PT, R3, RZ, P2 ;  /* 0x000000ff0300720c */ /* 0x000fc40001764270 */
[----:B------:R-:W-:Y:S02]  /*55a0*/  ISETP.GT.AND P1, PT, R3, 0x8, P1 ;  /* 0x000000080300780c */ /* 0x000fe40000f24270 */
[----:B------:R-:W-:Y:S01]  /*55b0*/  F2FP.TF32.F32.PACK_B R5, R5 ;  /* 0x00000005ff05723e */ /* 0x000fe200024050ff */
[----:B-1----:R-:W-:Y:S01]  /*55c0*/  FMUL R13, R56, R19 ;  /* 0x00000013380d7220 */ /* 0x002fe20000400000 */
[----:B------:R-:W-:-:S03]  /*55d0*/  F2FP.TF32.F32.PACK_B R55, R55 ;  /* 0x00000037ff37723e */ /* 0x000fc600024050ff */
[----:B------:R0:W-:Y:S01]  /*55e0*/  @P0 STG.E desc[UR38][R8.64+0xc0], R5 ;  /* 0x0000c00508000986 */ /* 0x0001e2000c101926 */
[C---:B------:R-:W-:Y:S02]  /*55f0*/  ISETP.GT.AND P0, PT, R4.reuse, 0x40, PT ;  /* 0x000000400400780c */ /* 0x040fe40003f04270 */
        /* <DEDUP_REMOVED lines=71> */
[----:B------:R-:W-:Y:S01]  /*5a70*/  @P3 STG.E desc[UR38][R6.64+0x164], R69 ;  /* 0x0001644506003986 */ /* 0x000fe2000c101926 */
[----:B0-----:R-:W-:Y:S01]  /*5a80*/  FMUL R5, R70, R19 ;  /* 0x0000001346057220 */ /* 0x001fe20000400000 */
[----:B------:R-:W-:-:S02]  /*5a90*/  ISETP.GT.AND P3, PT, R3, RZ, P2 ;  /* 0x000000ff0300720c */ /* 0x000fc40001764270 */
[----:B------:R-:W-:Y:S02]  /*5aa0*/  ISETP.GT.AND P0, PT, R3, 0x8, P0 ;  /* 0x000000080300780c */ /* 0x000fe40000704270 */
[----:B------:R-:W-:Y:S01]  /*5ab0*/  F2FP.TF32.F32.PACK_B R5, R5 ;  /* 0x00000005ff05723e */ /* 0x000fe200024050ff */
[----:B-1----:R-:W-:Y:S01]  /*5ac0*/  FMUL R11, R76, R19 ;  /* 0x000000134c0b7220 */ /* 0x002fe20000400000 */
[----:B------:R-:W-:-:S03]  /*5ad0*/  F2FP.TF32.F32.PACK_B R75, R75 ;  /* 0x0000004bff4b723e */ /* 0x000fc600024050ff */
[----:B------:R0:W-:Y:S01]  /*5ae0*/  @P1 STG.E desc[UR38][R8.64+0x160], R5 ;  /* 0x0001600508001986 */ /* 0x0001e2000c101926 */
[----:B------:R-:W-:Y:S02]  /*5af0*/  F2FP.TF32.F32.PACK_B R77, R77 ;  /* 0x0000004dff4d723e */ /* 0x000fe400024050ff */
[----:B------:R-:W-:Y:S01]  /*5b00*/  F2FP.TF32.F32.PACK_B R11, R11 ;  /* 0x0000000bff0b723e */ /* 0x000fe200024050ff */
[----:B------:R-:W-:Y:S01]  /*5b10*/  @P4 STG.E desc[UR38][R8.64+0x164], R71 ;  /* 0x0001644708004986 */ /* 0x000fe2000c101926 */
[C---:B------:R-:W-:Y:S02]  /*5b20*/  ISETP.GT.AND P4, PT, R4.reuse, 0x68, PT ;  /* 0x000000680400780c */ /* 0x040fe40003f84270 */
[----:B------:R-:W-:Y:S01]  /*5b30*/  F2FP.TF32.F32.PACK_B R79, R79 ;  /* 0x0000004fff4f723e */ /* 0x000fe200024050ff */
[----:B------:R1:W-:Y:S01]  /*5b40*/  @P5 STG.E desc[UR38][R6.64+0x180], R13 ;  /* 0x0001800d06005986 */ /* 0x0003e2000c101926 */
[----:B------:R-:W-:Y:S02]  /*5b50*/  ISETP.GT.AND P5, PT, R4, 0x69, PT ;  /* 0x000000690400780c */ /* 0x000fe40003fa4270 */
[----:B------:R-:W-:Y:S01]  /*5b60*/  F2FP.TF32.F32.PACK_B R81, R81 ;  /* 0x00000051ff51723e */ /* 0x000fe200024050ff */
[----:B------:R-:W-:Y:S01]  /*5b70*/  @P3 STG.E desc[UR38][R6.64+0x184], R73 ;  /* 0x0001844906003986 */ /* 0x000fe2000c101926 */
[C---:B------:R-:W-:Y:S01]  /*5b80*/  ISETP.GT.AND P3, PT, R3.reuse, 0x8, P2 ;  /* 0x000000080300780c */ /* 0x040fe20001764270 */
[----:B0-----:R-:W-:Y:S01]  /*5b90*/  FMUL R5, R74, R19 ;  /* 0x000000134a057220 */ /* 0x001fe20000400000 */
[----:B------:R-:W-:-:S02]  /*5ba0*/  ISETP.GT.AND P2, PT, R3, RZ, P4 ;  /* 0x000000ff0300720c */ /* 0x000fc40002744270 */
[C---:B------:R-:W-:Y:S02]  /*5bb0*/  ISETP.GT.AND P1, PT, R3.reuse, RZ, P5 ;  /* 0x000000ff0300720c */ /* 0x040fe40002f24270 */
[C---:B------:R-:W-:Y:S01]  /*5bc0*/  ISETP.GT.AND P4, PT, R3.reuse, 0x8, P4 ;  /* 0x000000080300780c */ /* 0x040fe20002784270 */
[----:B-1----:R-:W-:Y:S01]  /*5bd0*/  FMUL R13, R78, R19 ;  /* 0x000000134e0d7220 */ /* 0x002fe20000400000 */
[----:B------:R-:W-:Y:S02]  /*5be0*/  F2FP.TF32.F32.PACK_B R5, R5 ;  /* 0x00000005ff05723e */ /* 0x000fe400024050ff */
[----:B------:R-:W-:Y:S02]  /*5bf0*/  ISETP.GT.AND P5, PT, R3, 0x8, P5 ;  /* 0x000000080300780c */ /* 0x000fe40002fa4270 */
[----:B------:R-:W-:Y:S01]  /*5c00*/  F2FP.TF32.F32.PACK_B R13, R13 ;  /* 0x0000000dff0d723e */ /* 0x000fe200024050ff */
[----:B------:R0:W-:Y:S01]  /*5c10*/  @P0 STG.E desc[UR38][R8.64+0x180], R5 ;  /* 0x0001800508000986 */ /* 0x0001e2000c101926 */
[----:B------:R-:W-:-:S02]  /*5c20*/  ISETP.GT.AND P0, PT, R4, 0x79, PT ;  /* 0x000000790400780c */ /* 0x000fc40003f04270 */
[----:B------:R-:W-:Y:S01]  /*5c30*/  F2FP.TF32.F32.PACK_B R15, R15 ;  /* 0x0000000fff0f723e */ /* 0x000fe200024050ff */
[----:B------:R-:W-:Y:S01]  /*5c40*/  @P3 STG.E desc[UR38][R8.64+0x184], R75 ;  /* 0x0001844b08003986 */ /* 0x000fe2000c101926 */
[C---:B------:R-:W-:Y:S02]  /*5c50*/  ISETP.GT.AND P3, PT, R4.reuse, 0x70, PT ;  /* 0x000000700400780c */ /* 0x040fe40003f64270 */
[----:B------:R-:W-:Y:S01]  /*5c60*/  F2FP.TF32.F32.PACK_B R83, R83 ;  /* 0x00000053ff53723e */ /* 0x000fe200024050ff */
[----:B------:R1:W-:Y:S01]  /*5c70*/  @P2 STG.E desc[UR38][R6.64+0x1a0], R11 ;  /* 0x0001a00b06002986 */ /* 0x0003e2000c101926 */
[C---:B------:R-:W-:Y:S02]  /*5c80*/  ISETP.GT.AND P2, PT, R4.reuse, 0x71, PT ;  /* 0x000000710400780c */ /* 0x040fe40003f44270 */
[----:B------:R-:W-:Y:S01]  /*5c90*/  F2FP.TF32.F32.PACK_B R21, R21 ;  /* 0x00000015ff15723e */ /* 0x000fe200024050ff */
[----:B------:R-:W-:Y:S01]  /*5ca0*/  @P1 STG.E desc[UR38][R6.64+0x1a4], R77 ;  /* 0x0001a44d06001986 */ /* 0x000fe2000c101926 */
[----:B------:R-:W-:Y:S01]  /*5cb0*/  ISETP.GT.AND P1, PT, R4, 0x78, PT ;  /* 0x000000780400780c */ /* 0x000fe20003f24270 */
[----:B------:R-:W-:Y:S01]  /*5cc0*/  @P4 IMAD.MOV.U32 R4, RZ, RZ, R8 ;  /* 0x000000ffff044224 */ /* 0x000fe200078e0008 */
[----:B------:R-:W-:Y:S01]  /*5cd0*/  F2FP.TF32.F32.PACK_B R85, R85 ;  /* 0x00000055ff55723e */ /* 0x000fe200024050ff */
[----:B0-----:R-:W-:Y:S01]  /*5ce0*/  @P4 IMAD.MOV.U32 R5, RZ, RZ, R9 ;  /* 0x000000ffff054224 */ /* 0x001fe200078e0009 */
[----:B------:R-:W-:Y:S01]  /*5cf0*/  F2FP.TF32.F32.PACK_B R87, R87 ;  /* 0x00000057ff57723e */ /* 0x000fe200024050ff */
[----:B-1----:R-:W-:-:S03]  /*5d00*/  FMUL R11, R80, R19 ;  /* 0x00000013500b7220 */ /* 0x002fc60000400000 */
[----:B------:R0:W-:Y:S01]  /*5d10*/  @P4 STG.E desc[UR38][R4.64+0x1a0], R13 ;  /* 0x0001a00d04004986 */ /* 0x0001e2000c101926 */
[C---:B------:R-:W-:Y:S02]  /*5d20*/  ISETP.GT.AND P4, PT, R3.reuse, RZ, P3 ;  /* 0x000000ff0300720c */ /* 0x040fe40001f84270 */
[----:B------:R-:W-:Y:S02]  /*5d30*/  ISETP.GT.AND P3, PT, R3, 0x8, P3 ;  /* 0x000000080300780c */ /* 0x000fe40001f64270 */
[----:B------:R-:W-:Y:S01]  /*5d40*/  F2FP.TF32.F32.PACK_B R11, R11 ;  /* 0x0000000bff0b723e */ /* 0x000fe200024050ff */
[----:B0-----:R-:W-:Y:S02]  /*5d50*/  @P5 IMAD.MOV.U32 R4, RZ, RZ, R8 ;  /* 0x000000ffff045224 */ /* 0x001fe400078e0008 */
[----:B------:R-:W-:Y:S01]  /*5d60*/  FMUL R13, R86, R19 ;  /* 0x00000013560d7220 */ /* 0x000fe20000400000 */
[----:B------:R-:W-:-:S04]  /*5d70*/  @P5 IMAD.MOV.U32 R5, RZ, RZ, R9 ;  /* 0x000000ffff055224 */ /* 0x000fc800078e0009 */
[----:B------:R-:W-:Y:S01]  /*5d80*/  F2FP.TF32.F32.PACK_B R13, R13 ;  /* 0x0000000dff0d723e */ /* 0x000fe200024050ff */
[----:B------:R0:W-:Y:S01]  /*5d90*/  @P5 STG.E desc[UR38][R4.64+0x1a4], R79 ;  /* 0x0001a44f04005986 */ /* 0x0001e2000c101926 */
[C---:B------:R-:W-:Y:S02]  /*5da0*/  ISETP.GT.AND P5, PT, R3.reuse, RZ, P2 ;  /* 0x000000ff0300720c */ /* 0x040fe400017a4270 */
[----:B------:R-:W-:Y:S01]  /*5db0*/  ISETP.GT.AND P2, PT, R3, 0x8, P2 ;  /* 0x000000080300780c */ /* 0x000fe20001744270 */
[----:B0-----:R-:W-:Y:S02]  /*5dc0*/  @P4 IMAD.MOV.U32 R4, RZ, RZ, R6 ;  /* 0x000000ffff044224 */ /* 0x001fe400078e0006 */
[----:B------:R-:W-:-:S05]  /*5dd0*/  @P4 IMAD.MOV.U32 R5, RZ, RZ, R7 ;  /* 0x000000ffff054224 */ /* 0x000fca00078e0007 */
        /* <DEDUP_REMOVED lines=10> */
[----:B------:R0:W-:Y:S02]  /*5e80*/  @P3 STG.E desc[UR38][R4.64+0x1c0], R15 ;  /* 0x0001c00f04003986 */ /* 0x0001e4000c101926 */
[----:B0-----:R-:W-:Y:S02]  /*5e90*/  @P2 IMAD.MOV.U32 R4, RZ, RZ, R8 ;  /* 0x000000ffff042224 */ /* 0x001fe400078e0008 */
[----:B------:R-:W-:-:S05]  /*5ea0*/  @P2 IMAD.MOV.U32 R5, RZ, RZ, R9 ;  /* 0x000000ffff052224 */ /* 0x000fca00078e0009 */
[----:B------:R0:W-:Y:S02]  /*5eb0*/  @P2 STG.E desc[UR38][R4.64+0x1c4], R83 ;  /* 0x0001c45304002986 */ /* 0x0001e4000c101926 */
[----:B0-----:R-:W-:Y:S02]  /*5ec0*/  @P4 IMAD.MOV.U32 R4, RZ, RZ, R6 ;  /* 0x000000ffff044224 */ /* 0x001fe400078e0006 */
[----:B------:R-:W-:-:S05]  /*5ed0*/  @P4 IMAD.MOV.U32 R5, RZ, RZ, R7 ;  /* 0x000000ffff054224 */ /* 0x000fca00078e0007 */
[----:B------:R0:W-:Y:S04]  /*5ee0*/  @P4 STG.E desc[UR38][R4.64+0x1e0], R21 ;  /* 0x0001e01504004986 */ /* 0x0001e8000c101926 */
[----:B------:R1:W-:Y:S01]  /*5ef0*/  @P5 STG.E desc[UR38][R6.64+0x1e4], R85 ;  /* 0x0001e45506005986 */ /* 0x0003e2000c101926 */
[----:B0-----:R-:W-:Y:S02]  /*5f00*/  @P1 IMAD.MOV.U32 R4, RZ, RZ, R8 ;  /* 0x000000ffff041224 */ /* 0x001fe400078e0008 */
[----:B------:R-:W-:-:S05]  /*5f10*/  @P1 IMAD.MOV.U32 R5, RZ, RZ, R9 ;  /* 0x000000ffff051224 */ /* 0x000fca00078e0009 */
[----:B------:R1:W-:Y:S04]  /*5f20*/  @P1 STG.E desc[UR38][R4.64+0x1e0], R13 ;  /* 0x0001e00d04001986 */ /* 0x0003e8000c101926 */
[----:B------:R1:W-:Y:S02]  /*5f30*/  @P0 STG.E desc[UR38][R8.64+0x1e4], R87 ;  /* 0x0001e45708000986 */ /* 0x0003e4000c101926 */
.L_x_154:
[----:B------:R-:W-:Y:S05]  /*5f40*/  BSYNC B0 ;  /* 0x0000000000007941 */ /* 0x000fea0003800000 */
.L_x_28:
[----:B------:R-:W-:Y:S01]  /*5f50*/  IADD3 R16, P0, R16, UR36, RZ ;  /* 0x0000002410107c10 */ /* 0x000fe2000ff1e0ff */
[----:B------:R-:W-:Y:S01]  /*5f60*/  ULDC.64 UR4, c[0x0][0x650] ;  /* 0x0001940000047ab9 */ /* 0x000fe20000000a00 */
[----:B------:R-:W-:Y:S01]  /*5f70*/  PRMT R3, RZ, 0x7610, R3 ;  /* 0x00007610ff037816 */ /* 0x000fe20000000003 */
[----:B------:R-:W-:Y:S01]  /*5f80*/  IMAD.MOV.U32 R100, RZ, RZ, -0x1 ;  /* 0xffffffffff647424 */ /* 0x000fe200078e00ff */
[----:B------:R-:W-:Y:S01]  /*5f90*/  IADD3.X R17, R17, UR42, RZ, P0, !PT ;  /* 0x0000002a11117c10 */ /* 0x000fe200087fe4ff */
[----:B--2---:R-:W-:Y:S01]  /*5fa0*/  IMAD.MOV.U32 R99, RZ, RZ, -0x1 ;  /* 0xffffffffff637424 */ /* 0x004fe200078e00ff */
[----:B------:R-:W-:-:S04]  /*5fb0*/  ISETP.GE.U32.AND P0, PT, R16, UR4, PT ;  /* 0x0000000410007c0c */ /* 0x000fc8000bf06070 */
[----:B------:R-:W-:-:S13]  /*5fc0*/  ISETP.GE.U32.AND.EX P0, PT, R17, UR5, PT, P0 ;  /* 0x0000000511007c0c */ /* 0x000fda000bf06100 */
[----:B------:R-:W-:Y:S05]  /*5fd0*/  @P0 BRA `(.L_x_155) ;  /* 0x00000004004c0947 */ /* 0x000fea0003800000 */
[----:B0-----:R-:W0:Y:S01]  /*5fe0*/  LDC.64 R10, c[0x0][0x628] ;  /* 0x00018a00ff0a7b82 */ /* 0x001e220000000a00 */
[----:B-1--4-:R-:W1:Y:S01]  /*5ff0*/  S2R R12, SR_CTAID.X ;  /* 0x00000000000c7919 */ /* 0x012e620000002500 */
[----:B---3--:R-:W-:Y:S02]  /*6000*/  IMAD.MOV.U32 R8, RZ, RZ, R16 ;  /* 0x000000ffff087224 */ /* 0x008fe400078e0010 */
[----:B------:R-:W-:Y:S01]  /*6010*/  IMAD.MOV.U32 R9, RZ, RZ, R17 ;  /* 0x000000ffff097224 */ /* 0x000fe200078e0011 */
[----:B------:R-:W2:Y:S03]  /*6020*/  S2R R20, SR_CTAID.Y ;  /* 0x0000000000147919 */ /* 0x000ea60000002600 */
[----:B------:R-:W3:Y:S08]  /*6030*/  LDC R0, c[0x0][0x630] ;  /* 0x00018c00ff007b82 */ /* 0x000ef00000000800 */
[----:B------:R-:W4:Y:S01]  /*6040*/  LDC.64 R14, c[0x0][0x620] ;  /* 0x00018800ff0e7b82 */ /* 0x000f220000000a00 */
[----:B0-----:R-:W-:-:S04]  /*6050*/  ISETP.NE.U32.AND P0, PT, R10, RZ, PT ;  /* 0x000000ff0a00720c */ /* 0x001fc80003f05070 */
[----:B------:R-:W-:-:S13]  /*6060*/  ISETP.NE.AND.EX P0, PT, R11, RZ, PT, P0 ;  /* 0x000000ff0b00720c */ /* 0x000fda0003f05300 */
[----:B-1234-:R-:W-:Y:S05]  /*6070*/  @!P0 BRA `(.L_x_156) ;  /* 0x0000000000288947 */ /* 0x01efea0003800000 */
        /* <DEDUP_REMOVED lines=10> */
.L_x_156:
[-CC-:B------:R-:W-:Y:S01]  /*6120*/  SHF.R.U64 R99, R8, R0.reuse, R9.reuse ;  /* 0x0000000008637219 */ /* 0x180fe20000001209 */
[----:B------:R-:W0:Y:S01]  /*6130*/  LDC.64 R26, c[0x0][0x640] ;  /* 0x00019000ff1a7b82 */ /* 0x000e220000000a00 */
[----:B------:R-:W-:Y:S01]  /*6140*/  SHF.R.U32.HI R0, RZ, R0, R9 ;  /* 0x00000000ff007219 */ /* 0x000fe20000011609 */
[----:B------:R-:W-:Y:S01]  /*6150*/  ULDC UR4, c[0x0][0x150] ;  /* 0x0000540000047ab9 */ /* 0x000fe20000000800 */
[----:B------:R-:W-:Y:S02]  /*6160*/  IADD3 R3, P0, RZ, -R99, RZ ;  /* 0x80000063ff037210 */ /* 0x000fe40007f1e0ff */
[----:B------:R-:W-:-:S03]  /*6170*/  I2FP.F32.U32 R7, R12 ;  /* 0x0000000c00077245 */ /* 0x000fc60000201000 */
[----:B------:R-:W1:Y:S01]  /*6180*/  LDC R6, c[0x0][0x618] ;  /* 0x00018600ff067b82 */ /* 0x000e620000000800 */
[----:B------:R-:W-:Y:S02]  /*6190*/  IMAD.X R5, RZ, RZ, ~R0, P0 ;  /* 0x000000ffff057224 */ /* 0x000fe400000e0e00 */
[----:B------:R-:W-:Y:S01]  /*61a0*/  FMUL R7, R7, UR4 ;  /* 0x0000000407077c20 */ /* 0x000fe20008400000 */
[----:B------:R-:W-:Y:S01]  /*61b0*/  ULDC UR4, c[0x0][0x154] ;  /* 0x0000550000047ab9 */ /* 0x000fe20000000800 */
[-C--:B------:R-:W-:Y:S02]  /*61c0*/  IMAD R0, R5, R14.reuse, RZ ;  /* 0x0000000e05007224 */ /* 0x080fe400078e02ff */
[C---:B------:R-:W-:Y:S01]  /*61d0*/  IMAD.WIDE.U32 R4, R3.reuse, R14, R16 ;  /* 0x0000000e03047225 */ /* 0x040fe200078e0010 */
[----:B------:R-:W2:Y:S01]  /*61e0*/  LDC R8, c[0x0][0x608] ;  /* 0x00018200ff087b82 */ /* 0x000ea20000000800 */
[----:B------:R-:W3:Y:S02]  /*61f0*/  F2I.U32.TRUNC.NTZ R7, R7 ;  /* 0x0000000700077305 */ /* 0x000ee4000020f000 */
[----:B------:R-:W-:Y:S01]  /*6200*/  IMAD R3, R3, R15, R0 ;  /* 0x0000000f03037224 */ /* 0x000fe200078e0200 */
[----:B------:R-:W-:-:S03]  /*6210*/  I2FP.F32.U32 R0, R20 ;  /* 0x0000001400007245 */ /* 0x000fc60000201000 */
[----:B------:R-:W-:Y:S01]  /*6220*/  IMAD.IADD R3, R5, 0x1, R3 ;  /* 0x0000000105037824 */ /* 0x000fe200078e0203 */
[----:B------:R-:W4:Y:S01]  /*6230*/  LDC R11, c[0x0][0x658] ;  /* 0x00019600ff0b7b82 */ /* 0x000f220000000800 */
[----:B0-----:R-:W-:-:S04]  /*6240*/  ISETP.NE.U32.AND P0, PT, R26, RZ, PT ;  /* 0x000000ff1a00720c */ /* 0x001fc80003f05070 */
[----:B------:R-:W-:-:S03]  /*6250*/  ISETP.NE.AND.EX P0, PT, R27, RZ, PT, P0 ;  /* 0x000000ff1b00720c */ /* 0x000fc60003f05300 */
[----:B------:R-:W0:Y:S01]  /*6260*/  LDC R9, c[0x0][0x144] ;  /* 0x00005100ff097b82 */ /* 0x000e220000000800 */
[-C--:B-1----:R-:W-:Y:S01]  /*6270*/  SHF.R.U64 R10, R4, R6.reuse, R3 ;  /* 0x00000006040a7219 */ /* 0x082fe20000001203 */
[----:B---3--:R-:W-:Y:S01]  /*6280*/  IMAD.MOV R7, RZ, RZ, -R7 ;  /* 0x000000ffff077224 */ /* 0x008fe200078e0a07 */
[----:B------:R-:W-:Y:S01]  /*6290*/  SHF.R.U32.HI R3, RZ, R6, R3 ;  /* 0x00000006ff037219 */ /* 0x000fe20000011603 */
[----:B------:R-:W-:-:S04]  /*62a0*/  FMUL R6, R0, UR4 ;  /* 0x0000000400067c20 */ /* 0x000fc80008400000 */
[----:B------:R-:W1:Y:S01]  /*62b0*/  LDC R21, c[0x0][0x148] ;  /* 0x00005200ff157b82 */ /* 0x000e620000000800 */
[----:B------:R3:W0:Y:S01]  /*62c0*/  F2I.U32.TRUNC.NTZ R14, R6 ;  /* 0x00000006000e7305 */ /* 0x000622000020f000 */
[-CC-:B--2---:R-:W-:Y:S02]  /*62d0*/  SHF.R.U64 R13, R10, R8.reuse, R3.reuse ;  /* 0x000000080a0d7219 */ /* 0x184fe40000001203 */
[----:B------:R-:W-:-:S04]  /*62e0*/  SHF.R.U32.HI R0, RZ, R8, R3 ;  /* 0x00000008ff007219 */ /* 0x000fc80000011603 */
[----:B-----5:R-:W2:Y:S01]  /*62f0*/  LDC R24, c[0x0][0x648] ;  /* 0x00019200ff187b82 */ /* 0x020ea20000000800 */
[-CC-:B----4-:R-:W-:Y:S02]  /*6300*/  SHF.R.U64 R15, R13, R11.reuse, R0.reuse ;  /* 0x0000000b0d0f7219 */ /* 0x190fe40000001200 */
[----:B------:R-:W-:-:S03]  /*6310*/  SHF.R.U32.HI R5, RZ, R11, R0 ;  /* 0x0000000bff057219 */ /* 0x000fc60000011600 */
[----:B------:R-:W-:Y:S02]  /*6320*/  IMAD.MOV.U32 R4, RZ, RZ, R15 ;  /* 0x000000ffff047224 */ /* 0x000fe400078e000f */
[----:B------:R-:W4:Y:S01]  /*6330*/  LDC R28, c[0x0][0x638] ;  /* 0x00018e00ff1c7b82 */ /* 0x000f220000000800 */
[----:B0-----:R-:W-:-:S07]  /*6340*/  IMAD R25, R9, R7, R12 ;  /* 0x0000000709197224 */ /* 0x001fce00078e020c */
[----:B------:R-:W0:Y:S08]  /*6350*/  LDC R29, c[0x0][0x610] ;  /* 0x00018400ff1d7b82 */ /* 0x000e300000000800 */
[----:B------:R-:W0:Y:S01]  /*6360*/  LDC R30, c[0x0][0x600] ;  /* 0x00018000ff1e7b82 */ /* 0x000e220000000800 */
[----:B-123--:R-:W-:Y:S05]  /*6370*/  @!P0 BRA `(.L_x_157) ;  /* 0x0000000000288947 */ /* 0x00efea0003800000 */
        /* <DEDUP_REMOVED lines=10> */
.L_x_157:
[----:B------:R-:W-:Y:S01]  /*6420*/  ISETP.NE.AND P0, PT, R2, 0x1, PT ;  /* 0x000000010200780c */ /* 0x000fe20003f05270 */
[----:B------:R-:W-:Y:S01]  /*6430*/  IMAD.MOV R14, RZ, RZ, -R14 ;  /* 0x000000ffff0e7224 */ /* 0x000fe200078e0a0e */
[----:B------:R-:W-:Y:S02]  /*6440*/  SHF.R.U64 R0, R4, R24, R5 ;  /* 0x0000001804007219 */ /* 0x000fe40000001205 */
[----:B------:R-:W-:Y:S02]  /*6450*/  LOP3.LUT R3, R13, R96, RZ, 0xc0, !PT ;  /* 0x000000600d037212 */ /* 0x000fe400078ec0ff */
[----:B------:R-:W-:Y:S01]  /*6460*/  LOP3.LUT R10, R10, R95, RZ, 0xc0, !PT ;  /* 0x0000005f0a0a7212 */ /* 0x000fe200078ec0ff */
[----:B------:R-:W-:Y:S02]  /*6470*/  IMAD.MOV R4, RZ, RZ, -R0 ;  /* 0x000000ffff047224 */ /* 0x000fe400078e0a00 */
[----:B------:R-:W-:Y:S02]  /*6480*/  IMAD R0, R90, R0, R3 ;  /* 0x000000005a007224 */ /* 0x000fe400078e0203 */
[----:B----4-:R-:W-:-:S02]  /*6490*/  IMAD R3, R4, R28, R15 ;  /* 0x0000001c04037224 */ /* 0x010fc400078e020f */
[----:B------:R-:W-:Y:S02]  /*64a0*/  @P0 IMAD R25, R21, R14, R20 ;  /* 0x0000000e15190224 */ /* 0x000fe400078e0214 */
[----:B0-----:R-:W-:Y:S02]  /*64b0*/  IMAD R5, R3, R30, R10 ;  /* 0x0000001e03057224 */ /* 0x001fe400078e020a */
[----:B------:R-:W-:Y:S02]  /*64c0*/  IMAD R0, R0, R29, R25 ;  /* 0x0000001d00007224 */ /* 0x000fe400078e0219 */
[----:B------:R-:W-:-:S03]  /*64d0*/  IMAD.MOV.U32 R4, RZ, RZ, 0x1 ;  /* 0x00000001ff047424 */ /* 0x000fc600078e00ff */
[----:B------:R-:W-:Y:S02]  /*64e0*/  SEL R100, R5, R0, !P0 ;  /* 0x0000000005647207 */ /* 0x000fe40004000000 */
[----:B------:R-:W-:Y:S02]  /*64f0*/  PRMT R3, R4, 0x7610, R3 ;  /* 0x0000761004037816 */ /* 0x000fe40000000003 */
[----:B------:R-:W-:-:S07]  /*6500*/  SEL R0, R0, R5, !P0 ;  /* 0x0000000500007207 */ /* 0x000fce0004000000 */
.L_x_155:
[----:B------:R-:W-:Y:S01]  /*6510*/  UIMAD.WIDE.U32 UR4, UR41, 0x24924925, URZ ;  /* 0x24924925290478a5 */ /* 0x000fe2000f8e003f */
[----:B------:R-:W-:Y:S01]  /*6520*/  LOP3.LUT P0, RZ, R3, 0xff, RZ, 0xc0, !PT ;  /* 0x000000ff03ff7812 */ /* 0x000fe2000780c0ff */
[----:B------:R-:W-:Y:S02]  /*6530*/  IMAD.MOV.U32 R101, RZ, RZ, R0 ;  /* 0x000000ffff657224 */ /* 0x000fe400078e0000 */
[----:B------:R-:W-:-:S04]  /*6540*/  UIADD3 UR4, UR41, -UR5, URZ ;  /* 0x8000000529047290 */ /* 0x000fc8000fffe03f */
[----:B------:R-:W-:-:S04]  /*6550*/  ULEA.HI UR4, UR4, UR5, URZ, 0x1f ;  /* 0x0000000504047291 */ /* 0x000fc8000f8ff83f */
[----:B------:R-:W-:-:S04]  /*6560*/  USHF.R.U32.HI UR4, URZ, 0x2, UR4 ;  /* 0x000000023f047899 */ /* 0x000fc80008011604 */
[----:B------:R-:W-:Y:S01]  /*6570*/  UIMAD UR41, UR4, -0x7, UR41 ;  /* 0xfffffff9042978a4 */ /* 0x000fe2000f8e0229 */
[----:B------:R-:W-:Y:S11]  /*6580*/  @P0 BRA `(.L_x_158) ;  /* 0xffffffac00240947 */ /* 0x000ff6000383ffff */
[----:B------:R-:W-:Y:S05]  /*6590*/  EXIT ;  /* 0x000000000000794d */ /* 0x000fea0003800000 */
.L_x_3:
        /* <DEDUP_REMOVED lines=26> */
.L_x_160:
[--C-:B------:R-:W-:Y:S01]  /*6740*/  SHF.R.U64 R14, R12, R20, R13.reuse ;  /* 0x000000140c0e7219 */ /* 0x100fe2000000120d */
[----:B------:R-:W0:Y:S01]  /*6750*/  LDC R24, c[0x0][0x618] ;  /* 0x00018600ff187b82 */ /* 0x000e220000000800 */
[----:B------:R-:W-:Y:S01]  /*6760*/  I2FP.F32.U32 R8, R6 ;  /* 0x0000000600087245 */ /* 0x000fe20000201000 */
[----:B------:R-:W-:Y:S01]  /*6770*/  ULDC UR4, c[0x0][0x150] ;  /* 0x0000540000047ab9 */ /* 0x000fe20000000800 */
[----:B------:R-:W-:Y:S02]  /*6780*/  SHF.R.U32.HI R7, RZ, R20, R13 ;  /* 0x00000014ff077219 */ /* 0x000fe4000001160d */
[----:B------:R-:W-:Y:S01]  /*6790*/  IADD3 R11, P0, RZ, -R14, RZ ;  /* 0x8000000eff0b7210 */ /* 0x000fe20007f1e0ff */
[----:B------:R-:W-:Y:S01]  /*67a0*/  FMUL R13, R8, UR4 ;  /* 0x00000004080d7c20 */ /* 0x000fe20008400000 */
[----:B------:R-:W-:Y:S01]  /*67b0*/  ULDC UR4, c[0x0][0x154] ;  /* 0x0000550000047ab9 */ /* 0x000fe20000000800 */
[----:B------:R-:W1:Y:S02]  /*67c0*/  LDC.64 R26, c[0x0][0x640] ;  /* 0x00019000ff1a7b82 */ /* 0x000e640000000a00 */
[----:B------:R-:W-:-:S02]  /*67d0*/  IMAD.X R7, RZ, RZ, ~R7, P0 ;  /* 0x000000ffff077224 */ /* 0x000fc400000e0e07 */
[----:B------:R-:W2:Y:S01]  /*67e0*/  F2I.U32.TRUNC.NTZ R13, R13 ;  /* 0x0000000d000d7305 */ /* 0x000ea2000020f000 */
[----:B------:R-:W-:-:S03]  /*67f0*/  IMAD.WIDE.U32 R8, R11, R22, R16 ;  /* 0x000000160b087225 */ /* 0x000fc600078e0010 */
[----:B------:R-:W3:Y:S01]  /*6800*/  LDC R15, c[0x0][0x144] ;  /* 0x00005100ff0f7b82 */ /* 0x000ee20000000800 */
[----:B------:R-:W-:-:S04]  /*6810*/  IMAD R10, R7, R22, RZ ;  /* 0x00000016070a7224 */ /* 0x000fc800078e02ff */
[----:B------:R-:W-:Y:S02]  /*6820*/  IMAD R7, R11, R23, R10 ;  /* 0x000000170b077224 */ /* 0x000fe400078e020a */
[----:B------:R-:W-:Y:S01]  /*6830*/  IMAD.MOV.U32 R10, RZ, RZ, -0x1 ;  /* 0xffffffffff0a7424 */ /* 0x000fe200078e00ff */
[----:B------:R-:W4:Y:S01]  /*6840*/  LDC R20, c[0x0][0x608] ;  /* 0x00018200ff147b82 */ /* 0x000f220000000800 */
[----:B------:R-:W-:Y:S01]  /*6850*/  IMAD.IADD R7, R9, 0x1, R7 ;  /* 0x0000000109077824 */ /* 0x000fe200078e0207 */
[----:B------:R-:W-:-:S04]  /*6860*/  I2FP.F32.U32 R9, R5 ;  /* 0x0000000500097245 */ /* 0x000fc80000201000 */
[-C--:B0-----:R-:W-:Y:S01]  /*6870*/  SHF.R.U64 R12, R8, R24.reuse, R7 ;  /* 0x00000018080c7219 */ /* 0x081fe20000001207 */
[----:B--2---:R-:W-:Y:S01]  /*6880*/  IMAD.MOV R8, RZ, RZ, -R13 ;  /* 0x000000ffff087224 */ /* 0x004fe200078e0a0d */
[----:B------:R-:W0:Y:S01]  /*6890*/  LDC R11, c[0x0][0x658] ;  /* 0x00019600ff0b7b82 */ /* 0x000e220000000800 */
[----:B-1----:R-:W-:Y:S01]  /*68a0*/  ISETP.NE.U32.AND P0, PT, R26, RZ, PT ;  /* 0x000000ff1a00720c */ /* 0x002fe20003f05070 */
[----:B------:R-:W-:Y:S01]  /*68b0*/  FMUL R9, R9, UR4 ;  /* 0x0000000409097c20 */ /* 0x000fe20008400000 */
[----:B------:R-:W-:Y:S02]  /*68c0*/  SHF.R.U32.HI R7, RZ, R24, R7 ;  /* 0x00000018ff077219 */ /* 0x000fe40000011607 */
[----:B------:R-:W-:-:S03]  /*68d0*/  ISETP.NE.AND.EX P0, PT, R27, RZ, PT, P0 ;  /* 0x000000ff1b00720c */ /* 0x000fc60003f05300 */
[----:B------:R-:W1:Y:S01]  /*68e0*/  LDC R22, c[0x0][0x148] ;  /* 0x00005200ff167b82 */ /* 0x000e620000000800 */
[----:B---3--:R-:W-:Y:S02]  /*68f0*/  IMAD R23, R15, R8, R6 ;  /* 0x000000080f177224 */ /* 0x008fe400078e0206 */
[----:B------:R-:W-:-:S05]  /*6900*/  IMAD.MOV.U32 R8, RZ, RZ, 0x1 ;  /* 0x00000001ff087424 */ /* 0x000fca00078e00ff */
[----:B------:R-:W2:Y:S01]  /*6910*/  LDC R21, c[0x0][0x600] ;  /* 0x00018000ff157b82 */ /* 0x000ea20000000800 */
[-CC-:B----4-:R-:W-:Y:S02]  /*6920*/  SHF.R.U64 R15, R12, R20.reuse, R7.reuse ;  /* 0x000000140c0f7219 */ /* 0x190fe40000001207 */
[----:B------:R-:W-:Y:S02]  /*6930*/  SHF.R.U32.HI R6, RZ, R20, R7 ;  /* 0x00000014ff067219 */ /* 0x000fe40000011607 */
[----:B------:R3:W4:Y:S03]  /*6940*/  F2I.U32.TRUNC.NTZ R20, R9 ;  /* 0x0000000900147305 */ /* 0x000726000020f000 */
[----:B------:R-:W1:Y:S01]  /*6950*/  LDC R25, c[0x0][0x648] ;  /* 0x00019200ff197b82 */ /* 0x000e620000000800 */
[-C--:B0-----:R-:W-:Y:S02]  /*6960*/  SHF.R.U64 R19, R15, R11.reuse, R6 ;  /* 0x0000000b0f137219 */ /* 0x081fe40000001206 */
[----:B------:R-:W-:-:S02]  /*6970*/  SHF.L.U32 R10, R10, R11, RZ ;  /* 0x0000000b0a0a7219 */ /* 0x000fc400000006ff */
[-C--:B------:R-:W-:Y:S01]  /*6980*/  SHF.R.U32.HI R7, RZ, R11.reuse, R6 ;  /* 0x0000000bff077219 */ /* 0x080fe20000011606 */
[----:B------:R-:W-:Y:S01]  /*6990*/  IMAD.MOV.U32 R6, RZ, RZ, R19 ;  /* 0x000000ffff067224 */ /* 0x000fe200078e0013 */
[----:B------:R-:W-:Y:S01]  /*69a0*/  SHF.L.U32 R24, R8, R11, RZ ;  /* 0x0000000b08187219 */ /* 0x000fe200000006ff */
[----:B------:R-:W0:Y:S01]  /*69b0*/  LDC R28, c[0x0][0x638] ;  /* 0x00018e00ff1c7b82 */ /* 0x000e220000000800 */
[----:B------:R-:W-:-:S07]  /*69c0*/  LOP3.LUT R30, RZ, R10, RZ, 0x33, !PT ;  /* 0x0000000aff1e7212 */ /* 0x000fce00078e33ff */
[----:B------:R-:W0:Y:S01]  /*69d0*/  LDC R29, c[0x0][0x610] ;  /* 0x00018400ff1d7b82 */ /* 0x000e220000000800 */
[----:B---34-:R-:W-:Y:S05]  /*69e0*/  @!P0 BRA `(.L_x_161) ;  /* 0x0000000000288947 */ /* 0x018fea0003800000 */
[----:B------:R-:W3:Y:S02]  /*69f0*/  LDC R6, c[0x0][0x64c] ;  /* 0x00019300ff067b82 */ /* 0x000ee40000000800 */
[----:B---3--:R-:W-:-:S05]  /*6a00*/  IADD3 R11, P0, R19, R6, RZ ;  /* 0x00000006130b7210 */ /* 0x008fca0007f1e0ff */
        /* <DEDUP_REMOVED lines=8> */
.L_x_161:
[----:B------:R-:W-:Y:S01]  /*6a90*/  ISETP.NE.AND P0, PT, R2, 0x1, PT ;  /* 0x000000010200780c */ /* 0x000fe20003f05270 */
[----:B--2---:R-:W-:Y:S01]  /*6aa0*/  VIADD R9, R21, 0xffffffff ;  /* 0xffffffff15097836 */ /* 0x004fe20000000000 */
[----:B-1----:R-:W-:Y:S01]  /*6ab0*/  SHF.R.U64 R7, R6, R25, R7 ;  /* 0x0000001906077219 */ /* 0x002fe20000001207 */
[----:B------:R-:W-:Y:S01]  /*6ac0*/  IMAD.MOV R20, RZ, RZ, -R20 ;  /* 0x000000ffff147224 */ /* 0x000fe200078e0a14 */
[----:B------:R-:W-:Y:S02]  /*6ad0*/  LOP3.LUT R6, R15, R30, RZ, 0xc0, !PT ;  /* 0x0000001e0f067212 */ /* 0x000fe400078ec0ff */
[----:B------:R-:W-:Y:S01]  /*6ae0*/  LOP3.LUT R12, R12, R9, RZ, 0xc0, !PT ;  /* 0x000000090c0c7212 */ /* 0x000fe200078ec0ff */
[----:B------:R-:W-:Y:S02]  /*6af0*/  IMAD.MOV R8, RZ, RZ, -R7 ;  /* 0x000000ffff087224 */ /* 0x000fe400078e0a07 */
[----:B------:R-:W-:Y:S02]  /*6b00*/  IMAD R6, R24, R7, R6 ;  /* 0x0000000718067224 */ /* 0x000fe400078e0206 */
[----:B------:R-:W-:-:S02]  /*6b10*/  IMAD.MOV.U32 R9, RZ, RZ, 0x1 ;  /* 0x00000001ff097424 */ /* 0x000fc400078e00ff */
[----:B------:R-:W-:Y:S02]  /*6b20*/  @P0 IMAD R23, R22, R20, R5 ;  /* 0x0000001416170224 */ /* 0x000fe400078e0205 */
[----:B0-----:R-:W-:Y:S02]  /*6b30*/  IMAD R5, R8, R28, R19 ;  /* 0x0000001c08057224 */ /* 0x001fe400078e0213 */
[----:B------:R-:W-:Y:S02]  /*6b40*/  IMAD R19, R6, R29, R23 ;  /* 0x0000001d06137224 */ /* 0x000fe400078e0217 */
[----:B------:R-:W-:Y:S02]  /*6b50*/  IMAD R6, R5, R21, R12 ;  /* 0x0000001505067224 */ /* 0x000fe400078e020c */
[----:B------:R-:W-:-:S03]  /*6b60*/  IMAD.MOV.U32 R8, RZ, RZ, R14 ;  /* 0x000000ffff087224 */ /* 0x000fc600078e000e */
[----:B------:R-:W-:Y:S02]  /*6b70*/  SEL R20, R6, R19, !P0 ;  /* 0x0000001306147207 */ /* 0x000fe40004000000 */
[----:B------:R-:W-:-:S07]  /*6b80*/  SEL R19, R19, R6, !P0 ;  /* 0x0000000613137207 */ /* 0x000fce0004000000 */
.L_x_159:
[----:B------:R-:W-:-:S08]  /*6b90*/  NOP ;  /* 0x0000000000007918 */ /* 0x000fd00000000000 */
[----:B------:R-:W0:-:S00]  /*6ba0*/  USETMAXREG.DEALLOC.CTAPOOL 0x28 ;  /* 0x00000028000079c8 */ /* 0x000e0000080e0500 */
[----:B0-----:R-:W-:-:S13]  /*6bb0*/  ISETP.NE.AND P0, PT, R0, RZ, PT ;  /* 0x000000ff0000720c */ /* 0x001fda0003f05270 */
[----:B------:R-:W-:Y:S05]  /*6bc0*/  @P0 EXIT ;  /* 0x000000000000094d */ /* 0x000fea0003800000 */
[----:B------:R-:W-:Y:S01]  /*6bd0*/  LOP3.LUT P0, RZ, R9, 0xff, RZ, 0xc0, !PT ;  /* 0x000000ff09ff7812 */ /* 0x000fe2000780c0ff */
[----:B------:R-:W-:Y:S02]  /*6be0*/  IMAD.MOV.U32 R0, RZ, RZ, 0x1 ;  /* 0x00000001ff007424 */ /* 0x000fe400078e00ff */
[----:B------:R-:W-:-:S10]  /*6bf0*/  IMAD.MOV.U32 R12, RZ, RZ, RZ ;  /* 0x000000ffff0c7224 */ /* 0x000fd400078e00ff */
[----:B------:R-:W-:Y:S05]  /*6c00*/  @!P0 BRA `(.L_x_162) ;  /* 0x0000000c00148947 */ /* 0x000fea0003800000 */
[----:B------:R-:W0:Y:S01]  /*6c10*/  LDC R0, c[0x0][0x28c] ;  /* 0x0000a300ff007b82 */ /* 0x000e220000000800 */
[----:B------:R-:W-:Y:S01]  /*6c20*/  LOP3.LUT P0, RZ, R3, 0x1f, RZ, 0xc0, !PT ;  /* 0x0000001f03ff7812 */ /* 0x000fe2000780c0ff */
[----:B------:R-:W-:Y:S01]  /*6c30*/  ULDC UR5, c[0x0][0x658] ;  /* 0x0001960000057ab9 */ /* 0x000fe20000000800 */
[----:B------:R-:W-:Y:S01]  /*6c40*/  UMOV UR6, 0xffffffff ;  /* 0xffffffff00067882 */ /* 0x000fe20000000000 */
[----:B------:R-:W-:Y:S01]  /*6c50*/  BSSY B0, `(.L_x_162) ;  /* 0x00000c0000007945 */ /* 0x000fe20003800000 */
[----:B------:R-:W-:Y:S01]  /*6c60*/  USHF.L.U32 UR6, UR6, UR5, URZ ;  /* 0x0000000506067299 */ /* 0x000fe2000800063f */
[C---:B------:R-:W-:Y:S01]  /*6c70*/  ISETP.NE.AND P2, PT, R4.reuse, RZ, PT ;  /* 0x000000ff0400720c */ /* 0x040fe20003f45270 */
[----:B------:R-:W-:Y:S01]  /*6c80*/  IMAD.MOV.U32 R13, RZ, RZ, 0x1 ;  /* 0x00000001ff0d7424 */ /* 0x000fe200078e00ff */
[----:B------:R-:W-:Y:S01]  /*6c90*/  ISETP.NE.OR P0, PT, R4, RZ, !P0 ;  /* 0x000000ff0400720c */ /* 0x000fe20004705670 */
[----:B------:R-:W-:Y:S01]  /*6ca0*/  IMAD.MOV.U32 R12, RZ, RZ, RZ ;  /* 0x000000ffff0c7224 */ /* 0x000fe200078e00ff */
[----:B------:R-:W-:Y:S01]  /*6cb0*/  LOP3.LUT R11, R18, 0x2, RZ, 0xfc, !PT ;  /* 0x00000002120b7812 */ /* 0x000fe200078efcff */
[----:B------:R-:W-:Y:S01]  /*6cc0*/  ULDC UR4, c[0x0][0x600] ;  /* 0x0001800000047ab9 */ /* 0x000fe20000000800 */
[----:B------:R-:W-:Y:S01]  /*6cd0*/  UMOV UR7, 0x1 ;  /* 0x0000000100077882 */ /* 0x000fe20000000000 */
[----:B------:R-:W-:-:S02]  /*6ce0*/  UIADD3 UR15, UR4, -0x1, URZ ;  /* 0xffffffff040f7890 */ /* 0x000fc4000fffe03f */
[----:B------:R-:W-:Y:S02]  /*6cf0*/  USHF.L.U32 UR17, UR7, UR5, URZ ;  /* 0x0000000507117299 */ /* 0x000fe4000800063f */
[----:B------:R-:W-:Y:S01]  /*6d00*/  ULOP3.LUT UR16, URZ, UR6, URZ, 0x33, !UPT ;  /* 0x000000063f107292 */ /* 0x000fe2000f8e333f */
[----:B------:R-:W-:Y:S01]  /*6d10*/  ULDC.64 UR20, c[0x0][0x198] ;  /* 0x0000660000147ab9 */ /* 0x000fe20000000a00 */
[----:B0-----:R-:W-:-:S05]  /*6d20*/  VIADD R0, R0, 0x1f ;  /* 0x0000001f00007836 */ /* 0x001fca0000000000 */
[----:B------:R-:W-:-:S04]  /*6d30*/  SHF.R.S32.HI R3, RZ, 0x1f, R0 ;  /* 0x0000001fff037819 */ /* 0x000fc80000011400 */
[----:B------:R-:W-:Y:S01]  /*6d40*/  LEA.HI R3, R3, R0, RZ, 0x5 ;  /* 0x0000000003037211 */ /* 0x000fe200078f28ff */
[----:B------:R-:W-:-:S03]  /*6d50*/  IMAD.MOV.U32 R0, RZ, RZ, 0x1 ;  /* 0x00000001ff007424 */ /* 0x000fc600078e00ff */
[----:B------:R-:W-:-:S05]  /*6d60*/  SHF.R.S32.HI R3, RZ, 0x5, R3 ;  /* 0x00000005ff037819 */ /* 0x000fca0000011403 */
[----:B------:R-:W-:-:S07]  /*6d70*/  VIADD R10, R3, 0x1 ;  /* 0x00000001030a7836 */ /* 0x000fce0000000000 */
.L_x_174:
[----:B------:R-:W-:-:S03]  /*6d80*/  UMOV UR4, 0xffffffff ;  /* 0xffffffff00047882 */ /* 0x000fc60000000000 */
[----:B------:R-:W-:Y:S05]  /*6d90*/  BRA.DIV UR4, `(.L_x_163) ;  /* 0x0000001204087947 */ /* 0x000fea000b800000 */
[----:B------:R-:W-:-:S13]  /*6da0*/  ELECT P6, URZ, PT ;  /* 0x00000000003f782f */ /* 0x000fda00038c0000 */
.L_x_188:
[----:B------:R-:W0:Y:S01]  /*6db0*/  LDC R4, c[0x0][0x28c] ;  /* 0x0000a300ff047b82 */ /* 0x000e220000000800 */
[----:B------:R-:W-:Y:S01]  /*6dc0*/  BSSY B1, `(.L_x_164) ;  /* 0x0000035000017945 */ /* 0x000fe20003800000 */
[----:B0-----:R-:W-:-:S13]  /*6dd0*/  ISETP.LT.OR P6, PT, R4, 0x1, !P6 ;  /* 0x000000010400780c */ /* 0x001fda00077c1670 */
[----:B------:R-:W-:Y:S05]  /*6de0*/  @P6 BRA `(.L_x_165) ;  /* 0x0000000000c86947 */ /* 0x000fea0003800000 */
[----:B------:R-:W-:Y:S02]  /*6df0*/  IMAD.SHL.U32 R20, R20, 0x80, RZ ;  /* 0x0000008014147824 */ /* 0x000fe400078e00ff */
[----:B------:R-:W-:Y:S02]  /*6e00*/  IMAD.SHL.U32 R19, R19, 0x80, RZ ;  /* 0x0000008013137824 */ /* 0x000fe400078e00ff */
[----:B------:R-:W-:Y:S02]  /*6e10*/  IMAD.MOV.U32 R21, RZ, RZ, RZ ;  /* 0x000000ffff157224 */ /* 0x000fe400078e00ff */
[----:B------:R-:W-:Y:S02]  /*6e20*/  IMAD.MOV.U32 R4, RZ, RZ, R10 ;  /* 0x000000ffff047224 */ /* 0x000fe400078e000a */
[----:B------:R-:W-:Y:S02]  /*6e30*/  IMAD.MOV.U32 R5, RZ, RZ, R0 ;  /* 0x000000ffff057224 */ /* 0x000fe400078e0000 */
[----:B------:R-:W-:-:S07]  /*6e40*/  IMAD.MOV.U32 R6, RZ, RZ, R12 ;  /* 0x000000ffff067224 */ /* 0x000fce00078e000c */
.L_x_169:
[----:B------:R-:W0:Y:S01]  /*6e50*/  S2R R14, SR_CgaCtaId ;  /* 0x00000000000e7919 */ /* 0x000e220000008800 */
[----:B------:R-:W-:Y:S01]  /*6e60*/  MOV R7, 0x400 ;  /* 0x0000040000077802 */ /* 0x000fe20000000f00 */
[----:B------:R-:W1:Y:S03]  /*6e70*/  @!P2 LDC R9, c[0x0][0x500] ;  /* 0x00014000ff09ab82 */ /* 0x000e660000000800 */
[----:B0-----:R-:W-:Y:S02]  /*6e80*/  LEA R15, R14, R7, 0x18 ;  /* 0x000000070e0f7211 */ /* 0x001fe400078ec0ff */
[----:B------:R-:W-:-:S03]  /*6e90*/  SHF.L.U32 R7, R5, 0x1f, RZ ;  /* 0x0000001f05077819 */ /* 0x000fc600000006ff */
[----:B------:R-:W-:-:S04]  /*6ea0*/  IMAD R14, R6, 0x8, R15 ;  /* 0x00000008060e7824 */ /* 0x000fc800078e020f */
[----:B------:R-:W0:Y:S02]  /*6eb0*/  SYNCS.PHASECHK.TRANS64.TRYWAIT P1, [R14+URZ+0x38], R7 ;  /* 0x000038070e0075a7 */ /* 0x000e24000802017f */
[----:B01----:R-:W-:Y:S05]  /*6ec0*/  @!P1 BRA `(.L_x_166) ;  /* 0x0000000c00dc9947 */ /* 0x003fea0003800000 */
.L_x_189:
[----:B0-----:R-:W-:Y:S01]  /*6ed0*/  PRMT R7, R11, 0x9910, RZ ;  /* 0x000099100b077816 */ /* 0x001fe200000000ff */
[----:B------:R0:W-:Y:S03]  /*6ee0*/  @!P2 SYNCS.ARRIVE.TRANS64 RZ, [R14+URZ], R9 ;  /* 0x000000090effa9a7 */ /* 0x0001e6000800003f */
[----:B------:R-:W-:-:S13]  /*6ef0*/  ISETP.NE.AND P1, PT, R7, 0x2, PT ;  /* 0x000000020700780c */ /* 0x000fda0003f25270 */
[----:B0-----:R-:W-:Y:S05]  /*6f00*/  @P1 BRA `(.L_x_167) ;  /* 0x0000000000041947 */ /* 0x001fea0003800000 */
[----:B------:R-:W-:Y:S01]  /*6f10*/  BPT.TRAP 0x1 ;  /* 0x000000040000795c */ /* 0x000fe20000300000 */
.L_x_167:
[----:B------:R-:W-:Y:S05]  /*6f20*/  @P0 BRA `(.L_x_168) ;  /* 0x0000000000040947 */ /* 0x000fea0003800000 */
[----:B------:R-:W-:Y:S01]  /*6f30*/  BPT.TRAP 0x1 ;  /* 0x000000040000795c */ /* 0x000fe20000300000 */
.L_x_168:
[----:B------:R-:W-:Y:S01]  /*6f40*/  IMAD R15, R6, 0x4000, R15 ;  /* 0x00004000060f7824 */ /* 0x000fe200078e020f */
[----:B------:R-:W-:Y:S01]  /*6f50*/  R2UR UR9, R14 ;  /* 0x000000000e0972ca */ /* 0x000fe200000e0000 */
[----:B------:R-:W-:Y:S01]  /*6f60*/  VIADD R4, R4, 0xffffffff ;  /* 0xffffffff04047836 */ /* 0x000fe20000000000 */
[----:B------:R-:W-:Y:S01]  /*6f70*/  UIADD3 UR4, UP0, UR20, 0xf0, URZ ;  /* 0x000000f014047890 */ /* 0x000fe2000ff1e03f */
[----:B------:R-:W-:Y:S01]  /*6f80*/  R2UR UR11, R19 ;  /* 0x00000000130b72ca */ /* 0x000fe200000e0000 */
[----:B------:R-:W-:Y:S01]  /*6f90*/  UIADD3 UR22, UP1, UR20, 0x1f0, URZ ;  /* 0x000001f014167890 */ /* 0x000fe2000ff3e03f */
[----:B------:R-:W-:Y:S01]  /*6fa0*/  R2UR UR8, R15 ;  /* 0x000000000f0872ca */ /* 0x000fe200000e0000 */
[----:B------:R-:W-:Y:S01]  /*6fb0*/  UIADD3.X UR5, URZ, UR21, URZ, UP0, !UPT ;  /* 0x000000153f057290 */ /* 0x000fe200087fe43f */
[C---:B------:R-:W-:Y:S01]  /*6fc0*/  R2UR UR10, R21.reuse ;  /* 0x00000000150a72ca */ /* 0x040fe200000e0000 */
[----:B------:R-:W-:Y:S01]  /*6fd0*/  VIADD R6, R6, 0x1 ;  /* 0x0000000106067836 */ /* 0x000fe20000000000 */
[----:B------:R-:W-:Y:S01]  /*6fe0*/  R2UR UR12, R8 ;  /* 0x00000000080c72ca */ /* 0x000fe200000e0000 */
[----:B------:R-:W-:Y:S01]  /*6ff0*/  UIADD3.X UR23, URZ, UR21, URZ, UP1, !UPT ;  /* 0x000000153f177290 */ /* 0x000fe20008ffe43f */
[----:B------:R-:W-:Y:S01]  /*7000*/  R2UR UR18, R20 ;  /* 0x00000000141272ca */ /* 0x000fe200000e0000 */
[----:B------:R-:W-:Y:S01]  /*7010*/  UMOV UR6, 0x0 ;  /* 0x0000000000067882 */ /* 0x000fe20000000000 */
[----:B------:R-:W-:Y:S01]  /*7020*/  ISETP.GT.AND P3, PT, R4, 0x1, PT ;  /* 0x000000010400780c */ /* 0x000fe20003f64270 */
[----:B------:R-:W-:Y:S01]  /*7030*/  UMOV UR7, 0x10000000 ;  /* 0x1000000000077882 */ /* 0x000fe20000000000 */
[----:B------:R-:W-:Y:S01]  /*7040*/  ISETP.NE.AND P1, PT, R6, 0x7, PT ;  /* 0x000000070600780c */ /* 0x000fe20003f25270 */
[----:B------:R-:W-:-:S02]  /*7050*/  VIADD R21, R21, 0x20 ;  /* 0x0000002015157836 */ /* 0x000fc40000000000 */
[----:B------:R-:W-:Y:S01]  /*7060*/  UIADD3 UR13, UR8, 0x180, URZ ;  /* 0x00000180080d7890 */ /* 0x000fe2000fffe03f */
[----:B------:R-:W-:Y:S01]  /*7070*/  SEL R14, RZ, 0x1, P1 ;  /* 0x00000001ff0e7807 */ /* 0x000fe20000800000 */
[----:B------:R-:W-:Y:S01]  /*7080*/  UIADD3 UR14, UR8, 0x1c180, URZ ;  /* 0x0001c180080e7890 */ /* 0x000fe2000fffe03f */
[----:B------:R-:W-:Y:S02]  /*7090*/  SEL R6, R6, RZ, P1 ;  /* 0x000000ff06067207 */ /* 0x000fe40000800000 */
[----:B------:R-:W-:Y:S02]  /*70a0*/  LOP3.LUT R5, R5, R14, RZ, 0x3c, !PT ;  /* 0x0000000e05057212 */ /* 0x000fe400078e3cff */
[----:B------:R-:W-:Y:S02]  /*70b0*/  UMOV UR8, UR13 ;  /* 0x0000000d00087c82 */ /* 0x000fe40008000000 */
[----:B------:R0:W-:Y:S02]  /*70c0*/  UTMALDG.3D [UR8], [UR4], desc[UR6] ;  /* 0x00000608040075b4 */ /* 0x0001e40008011000 */
[----:B0-----:R-:W-:Y:S01]  /*70d0*/  UMOV UR8, UR14 ;  /* 0x0000000e00087c82 */ /* 0x001fe20008000000 */
[----:B------:R-:W-:-:S02]  /*70e0*/  UMOV UR11, UR18 ;  /* 0x00000012000b7c82 */ /* 0x000fc40008000000 */
[----:B------:R0:W-:Y:S02]  /*70f0*/  UTMALDG.3D [UR8], [UR22], desc[UR6] ;  /* 0x00000608160075b4 */ /* 0x0001e40008011000 */
[----:B0-----:R-:W-:Y:S05]  /*7100*/  @P3 BRA `(.L_x_169) ;  /* 0xfffffffc00503947 */ /* 0x001fea000383ffff */
.L_x_165:
[----:B------:R-:W-:Y:S05]  /*7110*/  BSYNC B1 ;  /* 0x0000000000017941 */ /* 0x000fea0003800000 */
.L_x_164:
[----:B------:R-:W-:Y:S01]  /*7120*/  LOP3.LUT P4, RZ, R13, 0xff, RZ, 0xc0, !PT ;  /* 0x000000ff0dff7812 */ /* 0x000fe2000788c0ff */
[C---:B------:R-:W-:Y:S01]  /*7130*/  IMAD.IADD R12, R3.reuse, 0x1, R12 ;  /* 0x00000001030c7824 */ /* 0x040fe200078e020c */
[----:B------:R-:W-:Y:S01]  /*7140*/  ULDC.64 UR4, c[0x0][0x650] ;  /* 0x0001940000047ab9 */ /* 0x000fe20000000a00 */
[C---:B------:R-:W-:Y:S01]  /*7150*/  ISETP.GE.U32.AND P3, PT, R3.reuse, 0x7, PT ;  /* 0x000000070300780c */ /* 0x040fe20003f66070 */
[----:B------:R-:W-:Y:S01]  /*7160*/  BSSY B1, `(.L_x_170) ;  /* 0x000006c000017945 */ /* 0x000fe20003800000 */
[C---:B------:R-:W-:Y:S01]  /*7170*/  IMAD.WIDE.U32 R4, R12.reuse, 0x24924925, RZ ;  /* 0x249249250c047825 */ /* 0x040fe200078e00ff */
[C---:B------:R-:W-:Y:S02]  /*7180*/  ISETP.GT.U32.AND P1, PT, R12.reuse, 0x6, PT ;  /* 0x000000060c00780c */ /* 0x040fe40003f24070 */
[----:B------:R-:W-:Y:S01]  /*7190*/  PRMT R13, RZ, 0x7610, R13 ;  /* 0x00007610ff0d7816 */ /* 0x000fe2000000000d */
[----:B------:R-:W-:Y:S01]  /*71a0*/  IMAD.IADD R4, R12, 0x1, -R5 ;  /* 0x000000010c047824 */ /* 0x000fe200078e0a05 */
[----:B------:R-:W-:Y:S01]  /*71b0*/  ISETP.LT.U32.AND P1, PT, R3, 0x7, P1 ;  /* 0x000000070300780c */ /* 0x000fe20000f21070 */
[----:B------:R-:W-:-:S02]  /*71c0*/  IMAD.MOV.U32 R19, RZ, RZ, -0x1 ;  /* 0xffffffffff137424 */ /* 0x000fc400078e00ff */
[----:B------:R-:W0:Y:S01]  /*71d0*/  @P4 S2R R7, SR_CgaCtaId ;  /* 0x0000000000074919 */ /* 0x000e220000008800 */
[----:B------:R-:W-:Y:S01]  /*71e0*/  @P4 MOV R6, 0x400 ;  /* 0x0000040000064802 */ /* 0x000fe20000000f00 */
[----:B------:R-:W-:Y:S01]  /*71f0*/  IMAD.MOV.U32 R20, RZ, RZ, -0x1 ;  /* 0xffffffffff147424 */ /* 0x000fe200078e00ff */
[----:B------:R-:W-:Y:S01]  /*7200*/  LEA.HI R4, R4, R5, RZ, 0x1f ;  /* 0x0000000504047211 */ /* 0x000fe200078ff8ff */
[----:B------:R-:W-:-:S03]  /*7210*/  IMAD.MOV.U32 R8, RZ, RZ, -0x1 ;  /* 0xffffffffff087424 */ /* 0x000fc600078e00ff */
[--C-:B------:R-:W-:Y:S02]  /*7220*/  SHF.R.U32.HI R5, RZ, 0x2, R4.reuse ;  /* 0x00000002ff057819 */ /* 0x100fe40000011604 */
[----:B------:R-:W-:-:S03]  /*7230*/  PRMT R4, RZ, 0x7610, R4 ;  /* 0x00007610ff047816 */ /* 0x000fc60000000004 */
[----:B------:R-:W-:Y:S01]  /*7240*/  IMAD R12, R5, -0x7, R12 ;  /* 0xfffffff9050c7824 */ /* 0x000fe200078e020c */
[----:B0-----:R-:W-:Y:S02]  /*7250*/  @P4 LEA R6, R7, R6, 0x18 ;  /* 0x0000000607064211 */ /* 0x001fe400078ec0ff */
[----:B------:R-:W-:Y:S02]  /*7260*/  SEL R7, RZ, 0x1, !P1 ;  /* 0x00000001ff077807 */ /* 0x000fe40004800000 */
[----:B------:R-:W-:Y:S01]  /*7270*/  IADD3 R16, P1, R16, UR36, RZ ;  /* 0x0000002410107c10 */ /* 0x000fe2000ff3e0ff */
[----:B------:R0:W-:Y:S01]  /*7280*/  @P4 SYNCS.ARRIVE.TRANS64.A1T0 RZ, [R6+URZ+0x88], RZ ;  /* 0x000088ff06ff49a7 */ /* 0x0001e2000810003f */
[----:B------:R-:W-:Y:S02]  /*7290*/  LOP3.LUT R0, R0, R7, RZ, 0x3c, !PT ;  /* 0x0000000700007212 */ /* 0x000fe400078e3cff */
[----:B------:R-:W-:Y:S02]  /*72a0*/  IADD3.X R17, R17, UR42, RZ, P1, !PT ;  /* 0x0000002a11117c10 */ /* 0x000fe40008ffe4ff */
[----:B------:R-:W-:-:S02]  /*72b0*/  ISETP.GE.U32.AND P1, PT, R16, UR4, PT ;  /* 0x0000000410007c0c */ /* 0x000fc4000bf26070 */
[----:B------:R-:W-:Y:S02]  /*72c0*/  @P3 LOP3.LUT R0, R0, 0x1, R5, 0x78, !PT ;  /* 0x0000000100003812 */ /* 0x000fe400078e7805 */
[----:B------:R-:W-:-:S13]  /*72d0*/  ISETP.GE.U32.AND.EX P1, PT, R17, UR5, PT, P1 ;  /* 0x0000000511007c0c */ /* 0x000fda000bf26110 */
[----:B0-----:R-:W-:Y:S05]  /*72e0*/  @P1 BRA `(.L_x_171) ;  /* 0x00000004004c1947 */ /* 0x001fea0003800000 */
[----:B------:R-:W-:Y:S01]  /*72f0*/  ULDC.64 UR4, c[0x0][0x628] ;  /* 0x00018a0000047ab9 */ /* 0x000fe20000000a00 */
[----:B------:R-:W0:Y:S01]  /*7300*/  S2R R15, SR_CTAID.X ;  /* 0x00000000000f7919 */ /* 0x000e220000002500 */
[----:B------:R-:W-:Y:S01]  /*7310*/  ISETP.NE.U32.AND P1, PT, RZ, UR4, PT ;  /* 0x00000004ff007c0c */ /* 0x000fe2000bf25070 */
[----:B------:R-:W-:Y:S01]  /*7320*/  ULDC UR7, c[0x0][0x630] ;  /* 0x00018c0000077ab9 */ /* 0x000fe20000000800 */
[----:B------:R-:W-:Y:S01]  /*7330*/  IMAD.MOV.U32 R4, RZ, RZ, R16 ;  /* 0x000000ffff047224 */ /* 0x000fe200078e0010 */
[----:B------:R-:W1:Y:S01]  /*7340*/  S2R R14, SR_CTAID.Y ;  /* 0x00000000000e7919 */ /* 0x000e620000002600 */
[----:B------:R-:W-:Y:S01]  /*7350*/  ISETP.NE.AND.EX P1, PT, RZ, UR5, PT, P1 ;  /* 0x00000005ff007c0c */ /* 0x000fe2000bf25310 */
[----:B------:R-:W-:-:S12]  /*7360*/  IMAD.MOV.U32 R5, RZ, RZ, R17 ;  /* 0x000000ffff057224 */ /* 0x000fd800078e0011 */
[----:B------:R-:W-:Y:S05]  /*7370*/  @!P1 BRA `(.L_x_172) ;  /* 0x0000000000289947 */ /* 0x000fea0003800000 */
[----:B------:R-:W-:Y:S02]  /*7380*/  ULDC UR6, c[0x0][0x634] ;  /* 0x00018d0000067ab9 */ /* 0x000fe40000000800 */
[----:B------:R-:W-:-:S05]  /*7390*/  IADD3 R9, P1, R16, UR6, RZ ;  /* 0x0000000610097c10 */ /* 0x000fca000ff3e0ff */
[----:B------:R-:W-:-:S04]  /*73a0*/  IMAD.X R19, RZ, RZ, R17, P1 ;  /* 0x000000ffff137224 */ /* 0x000fc800008e0611 */
[----:B------:R-:W-:-:S04]  /*73b0*/  IMAD.WIDE.U32 R6, R19, UR4, RZ ;  /* 0x0000000413067c25 */ /* 0x000fc8000f8e00ff */
[----:B------:R-:W-:-:S04]  /*73c0*/  IMAD.WIDE.U32 R6, P1, R9, UR5, R6 ;  /* 0x0000000509067c25 */ /* 0x000fc8000f820006 */
[----:B------:R-:W-:-:S04]  /*73d0*/  IMAD.WIDE.U32 R8, R9, UR4, RZ ;  /* 0x0000000409087c25 */ /* 0x000fc8000f8e00ff */
[----:B------:R-:W-:Y:S01]  /*73e0*/  IMAD.X R5, RZ, RZ, RZ, P1 ;  /* 0x000000ffff057224 */ /* 0x000fe200008e06ff */
[----:B------:R-:W-:Y:S01]  /*73f0*/  IADD3 RZ, P1, R9, R6, RZ ;  /* 0x0000000609ff7210 */ /* 0x000fe20007f3e0ff */
[----:B------:R-:W-:-:S04]  /*7400*/  IMAD.MOV.U32 R4, RZ, RZ, R7 ;  /* 0x000000ffff047224 */ /* 0x000fc800078e0007 */
[----:B------:R-:W-:-:S08]  /*7410*/  IMAD.WIDE.U32.X R4, R19, UR5, R4, P1 ;  /* 0x0000000513047c25 */ /* 0x000fd000088e0404 */
.L_x_172:
[--C-:B------:R-:W-:Y:S01]  /*7420*/  SHF.R.U64 R8, R4, UR7, R5.reuse ;  /* 0x0000000704087c19 */ /* 0x100fe20008001205 */
[----:B------:R-:W-:Y:S01]  /*7430*/  ULDC.64 UR4, c[0x0][0x620] ;  /* 0x0001880000047ab9 */ /* 0x000fe20000000a00 */
[----:B------:R-:W-:Y:S01]  /*7440*/  SHF.R.U32.HI R4, RZ, UR7, R5 ;  /* 0x00000007ff047c19 */ /* 0x000fe20008011605 */
[----:B------:R-:W2:Y:S01]  /*7450*/  LDC R24, c[0x0][0x144] ;  /* 0x00005100ff187b82 */ /* 0x000ea20000000800 */
[----:B------:R-:W-:Y:S01]  /*7460*/  IADD3 R7, P1, RZ, -R8, RZ ;  /* 0x80000008ff077210 */ /* 0x000fe20007f3e0ff */
[----:B------:R-:W-:Y:S01]  /*7470*/  ULDC.64 UR8, c[0x0][0x640] ;  /* 0x0001900000087ab9 */ /* 0x000fe20000000a00 */
[----:B0-----:R-:W-:Y:S01]  /*7480*/  I2FP.F32.U32 R9, R15 ;  /* 0x0000000f00097245 */ /* 0x001fe20000201000 */
[----:B------:R-:W-:Y:S02]  /*7490*/  ULDC UR6, c[0x0][0x608] ;  /* 0x0001820000067ab9 */ /* 0x000fe40000000800 */
[----:B------:R-:W-:Y:S01]  /*74a0*/  IMAD.X R4, RZ, RZ, ~R4, P1 ;  /* 0x000000ffff047224 */ /* 0x000fe200008e0e04 */
[----:B------:R-:W-:Y:S01]  /*74b0*/  ISETP.NE.U32.AND P1, PT, RZ, UR8, PT ;  /* 0x00000008ff007c0c */ /* 0x000fe2000bf25070 */
[----:B------:R-:W0:Y:S02]  /*74c0*/  LDC R21, c[0x0][0x148] ;  /* 0x00005200ff157b82 */ /* 0x000e240000000800 */
[----:B------:R-:W-:Y:S01]  /*74d0*/  IMAD R6, R4, UR4, RZ ;  /* 0x0000000404067c24 */ /* 0x000fe2000f8e02ff */
[----:B------:R-:W-:Y:S01]  /*74e0*/  ISETP.NE.AND.EX P1, PT, RZ, UR9, PT, P1 ;  /* 0x00000009ff007c0c */ /* 0x000fe2000bf25310 */
[----:B------:R-:W-:Y:S01]  /*74f0*/  IMAD.WIDE.U32 R4, R7, UR4, R16 ;  /* 0x0000000407047c25 */ /* 0x000fe2000f8e0010 */
[----:B------:R-:W-:-:S03]  /*7500*/  ULDC UR4, c[0x0][0x150] ;  /* 0x0000540000047ab9 */ /* 0x000fc60000000800 */
[----:B------:R-:W-:Y:S02]  /*7510*/  IMAD R7, R7, UR5, R6 ;  /* 0x0000000507077c24 */ /* 0x000fe4000f8e0206 */
[----:B------:R-:W-:Y:S01]  /*7520*/  FMUL R6, R9, UR4 ;  /* 0x0000000409067c20 */ /* 0x000fe20008400000 */
[----:B------:R-:W-:Y:S01]  /*7530*/  ULDC UR4, c[0x0][0x618] ;  /* 0x0001860000047ab9 */ /* 0x000fe20000000800 */
[----:B------:R-:W-:Y:S01]  /*7540*/  ULDC UR5, c[0x0][0x154] ;  /* 0x0000550000057ab9 */ /* 0x000fe20000000800 */
[----:B------:R-:W-:-:S03]  /*7550*/  IMAD.IADD R5, R5, 0x1, R7 ;  /* 0x0000000105057824 */ /* 0x000fc600078e0207 */
[----:B------:R-:W3:Y:S02]  /*7560*/  F2I.U32.TRUNC.NTZ R6, R6 ;  /* 0x0000000600067305 */ /* 0x000ee4000020f000 */
[----:B------:R-:W-:Y:S02]  /*7570*/  SHF.R.U64 R9, R4, UR4, R5 ;  /* 0x0000000404097c19 */ /* 0x000fe40008001205 */
[----:B-1----:R-:W-:-:S05]  /*7580*/  I2FP.F32.U32 R4, R14 ;  /* 0x0000000e00047245 */ /* 0x002fca0000201000 */
[----:B------:R-:W-:Y:S01]  /*7590*/  FMUL R22, R4, UR5 ;  /* 0x0000000504167c20 */ /* 0x000fe20008400000 */
[----:B------:R-:W-:Y:S01]  /*75a0*/  SHF.R.U32.HI R4, RZ, UR4, R5 ;  /* 0x00000004ff047c19 */ /* 0x000fe20008011605 */
[----:B------:R-:W-:-:S03]  /*75b0*/  ULDC UR4, c[0x0][0x658] ;  /* 0x0001960000047ab9 */ /* 0x000fc60000000800 */
[--C-:B------:R-:W-:Y:S01]  /*75c0*/  SHF.R.U64 R20, R9, UR6, R4.reuse ;  /* 0x0000000609147c19 */ /* 0x100fe20008001204 */
[----:B------:R-:W1:Y:S01]  /*75d0*/  F2I.U32.TRUNC.NTZ R22, R22 ;  /* 0x0000001600167305 */ /* 0x000e62000020f000 */
[----:B------:R-:W-:Y:S01]  /*75e0*/  SHF.R.U32.HI R5, RZ, UR6, R4 ;  /* 0x00000006ff057c19 */ /* 0x000fe20008011604 */
[----:B---3--:R-:W-:-:S03]  /*75f0*/  IMAD.MOV R6, RZ, RZ, -R6 ;  /* 0x000000ffff067224 */ /* 0x008fc600078e0a06 */
[----:B------:R-:W-:Y:S01]  /*7600*/  SHF.R.U64 R19, R20, UR4, R5 ;  /* 0x0000000414137c19 */ /* 0x000fe20008001205 */
[----:B--2---:R-:W-:Y:S01]  /*7610*/  IMAD R15, R24, R6, R15 ;  /* 0x00000006180f7224 */ /* 0x004fe200078e020f */
[----:B------:R-:W-:-:S03]  /*7620*/  SHF.R.U32.HI R23, RZ, UR4, R5 ;  /* 0x00000004ff177c19 */ /* 0x000fc60008011605 */
[----:B------:R-:W-:Y:S02]  /*7630*/  IMAD.MOV.U32 R4, RZ, RZ, R19 ;  /* 0x000000ffff047224 */ /* 0x000fe400078e0013 */
[----:B------:R-:W-:Y:S01]  /*7640*/  IMAD.MOV.U32 R5, RZ, RZ, R23 ;  /* 0x000000ffff057224 */ /* 0x000fe200078e0017 */
[----:B-1----:R-:W-:Y:S06]  /*7650*/  @!P1 BRA `(.L_x_173) ;  /* 0x0000000000289947 */ /* 0x002fec0003800000 */
[----:B------:R-:W-:Y:S02]  /*7660*/  ULDC UR4, c[0x0][0x64c] ;  /* 0x0001930000047ab9 */ /* 0x000fe40000000800 */
[----:B------:R-:W-:-:S05]  /*7670*/  IADD3 R5, P1, R19, UR4, RZ ;  /* 0x0000000413057c10 */ /* 0x000fca000ff3e0ff */
[----:B------:R-:W-:-:S04]  /*7680*/  IMAD.X R23, RZ, RZ, R23, P1 ;  /* 0x000000ffff177224 */ /* 0x000fc800008e0617 */
[----:B------:R-:W-:-:S04]  /*7690*/  IMAD.WIDE.U32 R6, R23, UR8, RZ ;  /* 0x0000000817067c25 */ /* 0x000fc8000f8e00ff */
[----:B------:R-:W-:-:S04]  /*76a0*/  IMAD.WIDE.U32 R6, P1, R5, UR9, R6 ;  /* 0x0000000905067c25 */ /* 0x000fc8000f820006 */
[----:B------:R-:W-:-:S04]  /*76b0*/  IMAD.WIDE.U32 R4, R5, UR8, RZ ;  /* 0x0000000805047c25 */ /* 0x000fc8000f8e00ff */
[----:B------:R-:W-:Y:S01]  /*76c0*/  IMAD.MOV.U32 R4, RZ, RZ, R7 ;  /* 0x000000ffff047224 */ /* 0x000fe200078e0007 */
[----:B------:R-:W-:Y:S01]  /*76d0*/  IADD3 RZ, P3, R5, R6, RZ ;  /* 0x0000000605ff7210 */ /* 0x000fe20007f7e0ff */
[----:B------:R-:W-:-:S04]  /*76e0*/  IMAD.X R5, RZ, RZ, RZ, P1 ;  /* 0x000000ffff057224 */ /* 0x000fc800008e06ff */
[----:B------:R-:W-:-:S08]  /*76f0*/  IMAD.WIDE.U32.X R4, R23, UR9, R4, P3 ;  /* 0x0000000917047c25 */ /* 0x000fd000098e0404 */
.L_x_173:
[----:B------:R-:W-:Y:S01]  /*7700*/  ISETP.NE.AND P1, PT, R2, 0x1, PT ;  /* 0x000000010200780c */ /* 0x000fe20003f25270 */
[----:B------:R-:W-:Y:S01]  /*7710*/  ULDC UR4, c[0x0][0x648] ;  /* 0x0001920000047ab9 */ /* 0x000fe20000000800 */
[----:B------:R-:W-:Y:S01]  /*7720*/  LOP3.LUT R20, R20, UR16, RZ, 0xc0, !PT ;  /* 0x0000001014147c12 */ /* 0x000fe2000f8ec0ff */
[----:B------:R-:W-:Y:S01]  /*7730*/  IMAD.MOV R22, RZ, RZ, -R22 ;  /* 0x000000ffff167224 */ /* 0x000fe200078e0a16 */
[----:B------:R-:W-:Y:S01]  /*7740*/  SHF.R.U64 R5, R4, UR4, R5 ;  /* 0x0000000404057c19 */ /* 0x000fe20008001205 */
[----:B------:R-:W-:Y:S01]  /*7750*/  ULDC UR4, c[0x0][0x638] ;  /* 0x00018e0000047ab9 */ /* 0x000fe20000000800 */
[----:B------:R-:W-:Y:S01]  /*7760*/  LOP3.LUT R6, R9, UR15, RZ, 0xc0, !PT ;  /* 0x0000000f09067c12 */ /* 0x000fe2000f8ec0ff */
[----:B------:R-:W-:Y:S02]  /*7770*/  ULDC UR5, c[0x0][0x610] ;  /* 0x0001840000057ab9 */ /* 0x000fe40000000800 */
[----:B------:R-:W-:Y:S02]  /*7780*/  IMAD.MOV R4, RZ, RZ, -R5 ;  /* 0x000000ffff047224 */ /* 0x000fe400078e0a05 */
[----:B------:R-:W-:-:S02]  /*7790*/  IMAD R20, R5, UR17, R20 ;  /* 0x0000001105147c24 */ /* 0x000fc4000f8e0214 */
[----:B0-----:R-:W-:Y:S02]  /*77a0*/  @P1 IMAD R15, R21, R22, R14 ;  /* 0x00000016150f1224 */ /* 0x001fe400078e020e */
[----:B------:R-:W-:Y:S01]  /*77b0*/  IMAD R19, R4, UR4, R19 ;  /* 0x0000000404137c24 */ /* 0x000fe2000f8e0213 */
[----:B------:R-:W-:Y:S01]  /*77c0*/  ULDC UR4, c[0x0][0x600] ;  /* 0x0001800000047ab9 */ /* 0x000fe20000000800 */
[----:B------:R-:W-:Y:S02]  /*77d0*/  IMAD R15, R20, UR5, R15 ;  /* 0x00000005140f7c24 */ /* 0x000fe4000f8e020f */
[----:B------:R-:W-:Y:S02]  /*77e0*/  IMAD R6, R19, UR4, R6 ;  /* 0x0000000413067c24 */ /* 0x000fe4000f8e0206 */
[----:B------:R-:W-:-:S03]  /*77f0*/  IMAD.MOV.U32 R4, RZ, RZ, 0x1 ;  /* 0x00000001ff047424 */ /* 0x000fc600078e00ff */
[----:B------:R-:W-:Y:S02]  /*7800*/  SEL R20, R6, R15, !P1 ;  /* 0x0000000f06147207 */ /* 0x000fe40004800000 */
[----:B------:R-:W-:-:S07]  /*7810*/  SEL R19, R15, R6, !P1 ;  /* 0x000000060f137207 */ /* 0x000fce0004800000 */
.L_x_171:
[----:B------:R-:W-:Y:S05]  /*7820*/  BSYNC B1 ;  /* 0x0000000000017941 */ /* 0x000fea0003800000 */
.L_x_170:
[----:B------:R-:W-:-:S13]  /*7830*/  LOP3.LUT P1, RZ, R4, 0xff, RZ, 0xc0, !PT ;  /* 0x000000ff04ff7812 */ /* 0x000fda000782c0ff */
[----:B------:R-:W-:Y:S05]  /*7840*/  @P1 BRA `(.L_x_174) ;  /* 0xfffffff4004c1947 */ /* 0x000fea000383ffff */
[----:B------:R-:W-:Y:S05]  /*7850*/  BSYNC B0 ;  /* 0x0000000000007941 */ /* 0x000fea0003800000 */
.L_x_162:
[----:B------:R-:W-:-:S03]  /*7860*/  UMOV UR4, 0xffffffff ;  /* 0xffffffff00047882 */ /* 0x000fc60000000000 */
[----:B------:R-:W-:Y:S05]  /*7870*/  BRA.DIV UR4, `(.L_x_175) ;  /* 0x0000000604847947 */ /* 0x000fea000b800000 */
[----:B------:R-:W-:-:S13]  /*7880*/  ELECT P6, URZ, PT ;  /* 0x00000000003f782f */ /* 0x000fda00038c0000 */
.L_x_192:
[----:B------:R-:W-:Y:S04]  /*7890*/  BSSY B0, `(.L_x_176) ;  /* 0x0000046000007945 */ /* 0x000fe80003800000 */
[----:B------:R-:W-:Y:S05]  /*78a0*/  @!P6 BRA `(.L_x_177) ;  /* 0x000000040010e947 */ /* 0x000fea0003800000 */
[----:B------:R-:W-:-:S04]  /*78b0*/  LOP3.LUT R18, R18, 0x2, RZ, 0xfc, !PT ;  /* 0x0000000212127812 */ /* 0x000fc800078efcff */
[----:B------:R-:W-:-:S13]  /*78c0*/  ISETP.NE.AND P0, PT, R18, 0x3, PT ;  /* 0x000000031200780c */ /* 0x000fda0003f05270 */
[----:B------:R-:W-:Y:S05]  /*78d0*/  @!P0 BRA `(.L_x_178) ;  /* 0x0000000000048947 */ /* 0x000fea0003800000 */
[----:B------:R-:W-:Y:S01]  /*78e0*/  BPT.TRAP 0x1 ;  /* 0x000000040000795c */ /* 0x000fe20000300000 */
.L_x_178:
[----:B------:R-:W0:Y:S01]  /*78f0*/  S2R R3, SR_CgaCtaId ;  /* 0x0000000000037919 */ /* 0x000e220000008800 */
[----:B------:R-:W-:-:S04]  /*7900*/  MOV R2, 0x400 ;  /* 0x0000040000027802 */ /* 0x000fc80000000f00 */
[----:B0-----:R-:W-:Y:S02]  /*7910*/  LEA R3, R3, R2, 0x18 ;  /* 0x0000000203037211 */ /* 0x001fe400078ec0ff */
[----:B------:R-:W-:-:S03]  /*7920*/  SHF.L.U32 R2, R0, 0x1f, RZ ;  /* 0x0000001f00027819 */ /* 0x000fc600000006ff */
[----:B------:R-:W-:-:S04]  /*7930*/  VIADD R3, R3, 0x38 ;  /* 0x0000003803037836 */ /* 0x000fc80000000000 */
[C---:B------:R-:W-:Y:S02]  /*7940*/  IMAD R7, R12.reuse, 0x8, R3 ;  /* 0x000000080c077824 */ /* 0x040fe400078e0203 */
[----:B------:R-:W-:Y:S02]  /*7950*/  VIADD R12, R12, 0x1 ;  /* 0x000000010c0c7836 */ /* 0x000fe40000000000 */
[----:B------:R-:W0:Y:S03]  /*7960*/  SYNCS.PHASECHK.TRANS64.TRYWAIT P0, [R7+URZ], R2 ;  /* 0x00000002070075a7 */ /* 0x000e26000800017f */
[----:B------:R-:W-:-:S04]  /*7970*/  ISETP.NE.AND P1, PT, R12, 0x7, PT ;  /* 0x000000070c00780c */ /* 0x000fc80003f25270 */
[----:B------:R-:W-:Y:S02]  /*7980*/  SEL R5, RZ, 0x1, P1 ;  /* 0x00000001ff057807 */ /* 0x000fe40000800000 */
[----:B------:R-:W-:Y:S02]  /*7990*/  SEL R12, R12, RZ, P1 ;  /* 0x000000ff0c0c7207 */ /* 0x000fe40000800000 */
[----:B------:R-:W-:-:S03]  /*79a0*/  LOP3.LUT R5, R0, R5, RZ, 0x3c, !PT ;  /* 0x0000000500057212 */ /* 0x000fc600078e3cff */
[----:B------:R-:W-:Y:S01]  /*79b0*/  IMAD R9, R12, 0x8, R3 ;  /* 0x000000080c097824 */ /* 0x000fe200078e0203 */
[----:B------:R-:W-:Y:S01]  /*79c0*/  SHF.L.U32 R4, R5, 0x1f, RZ ;  /* 0x0000001f05047819 */ /* 0x000fe200000006ff */
[----:B0-----:R-:W-:Y:S06]  /*79d0*/  @!P0 BRA `(.L_x_179) ;  /* 0x00000004004c8947 */ /* 0x001fec0003800000 */
.L_x_193:
[----:B------:R-:W1:Y:S01]  /*79e0*/  SYNCS.PHASECHK.TRANS64.TRYWAIT P0, [R9+URZ], R4 ;  /* 0x00000004090075a7 */ /* 0x000e62000800017f */
[----:B------:R-:W-:-:S05]  /*79f0*/  VIADD R0, R12, 0x1 ;  /* 0x000000010c007836 */ /* 0x000fca0000000000 */
[----:B------:R-:W-:-:S04]  /*7a00*/  ISETP.NE.AND P1, PT, R0, 0x7, PT ;  /* 0x000000070000780c */ /* 0x000fc80003f25270 */
[----:B0-----:R-:W-:Y:S02]  /*7a10*/  SEL R2, RZ, 0x1, P1 ;  /* 0x00000001ff027807 */ /* 0x001fe40000800000 */
[----:B------:R-:W-:Y:S02]  /*7a20*/  SEL R0, R0, RZ, P1 ;  /* 0x000000ff00007207 */ /* 0x000fe40000800000 */
[----:B------:R-:W-:-:S03]  /*7a30*/  LOP3.LUT R7, R5, R2, RZ, 0x3c, !PT ;  /* 0x0000000205077212 */ /* 0x000fc600078e3cff */
[----:B------:R-:W-:Y:S01]  /*7a40*/  IMAD R6, R0, 0x8, R3 ;  /* 0x0000000800067824 */ /* 0x000fe200078e0203 */
[----:B------:R-:W-:Y:S01]  /*7a50*/  SHF.L.U32 R5, R7, 0x1f, RZ ;  /* 0x0000001f07057819 */ /* 0x000fe200000006ff */
[----:B-1----:R-:W-:Y:S06]  /*7a60*/  @!P0 BRA `(.L_x_180) ;  /* 0x00000004003c8947 */ /* 0x002fec0003800000 */
.L_x_194:
[----:B------:R-:W1:Y:S01]  /*7a70*/  SYNCS.PHASECHK.TRANS64.TRYWAIT P0, [R6+URZ], R5 ;  /* 0x00000005060075a7 */ /* 0x000e62000800017f */
[----:B------:R-:W-:-:S05]  /*7a80*/  VIADD R0, R0, 0x1 ;  /* 0x0000000100007836 */ /* 0x000fca0000000000 */
[----:B------:R-:W-:-:S04]  /*7a90*/  ISETP.NE.AND P1, PT, R0, 0x7, PT ;  /* 0x000000070000780c */ /* 0x000fc80003f25270 */
[----:B------:R-:W-:Y:S02]  /*7aa0*/  SEL R2, RZ, 0x1, P1 ;  /* 0x00000001ff027807 */ /* 0x000fe40000800000 */
[----:B------:R-:W-:Y:S02]  /*7ab0*/  SEL R0, R0, RZ, P1 ;  /* 0x000000ff00007207 */ /* 0x000fe40000800000 */
[----:B------:R-:W-:-:S03]  /*7ac0*/  LOP3.LUT R7, R7, R2, RZ, 0x3c, !PT ;  /* 0x0000000207077212 */ /* 0x000fc600078e3cff */
[----:B0-----:R-:W-:Y:S01]  /*7ad0*/  IMAD R9, R0, 0x8, R3 ;  /* 0x0000000800097824 */ /* 0x001fe200078e0203 */
[----:B------:R-:W-:Y:S01]  /*7ae0*/  SHF.L.U32 R4, R7, 0x1f, RZ ;  /* 0x0000001f07047819 */ /* 0x000fe200000006ff */
[----:B-1----:R-:W-:Y:S06]  /*7af0*/  @!P0 BRA `(.L_x_181) ;  /* 0x00000004002c8947 */ /* 0x002fec0003800000 */
.L_x_195:
        /* <DEDUP_REMOVED lines=9> */
.L_x_196:
        /* <DEDUP_REMOVED lines=9> */
.L_x_197:
[----:B------:R-:W1:Y:S01]  /*7c20*/  SYNCS.PHASECHK.TRANS64.TRYWAIT P0, [R9+URZ], R4 ;  /* 0x00000004090075a7 */ /* 0x000e62000800017f */
[----:B------:R-:W-:-:S05]  /*7c30*/  VIADD R0, R0, 0x1 ;  /* 0x0000000100007836 */ /* 0x000fca0000000000 */
[----:B------:R-:W-:-:S04]  /*7c40*/  ISETP.NE.AND P1, PT, R0, 0x7, PT ;  /* 0x000000070000780c */ /* 0x000fc80003f25270 */
[----:B------:R-:W-:Y:S02]  /*7c50*/  SEL R2, RZ, 0x1, P1 ;  /* 0x00000001ff027807 */ /* 0x000fe40000800000 */
[----:B------:R-:W-:Y:S02]  /*7c60*/  SEL R0, R0, RZ, P1 ;  /* 0x000000ff00007207 */ /* 0x000fe40000800000 */
[----:B------:R-:W-:Y:S01]  /*7c70*/  LOP3.LUT R2, R7, R2, RZ, 0x3c, !PT ;  /* 0x0000000207027212 */ /* 0x000fe200078e3cff */
[----:B-1----:R-:W-:Y:S06]  /*7c80*/  @!P0 BRA `(.L_x_184) ;  /* 0x0000000400048947 */ /* 0x002fec0003800000 */
.L_x_198:
[----:B------:R-:W-:Y:S01]  /*7c90*/  IMAD R3, R0, 0x8, R3 ;  /* 0x0000000800037824 */ /* 0x000fe200078e0203 */
[----:B------:R-:W-:-:S07]  /*7ca0*/  SHF.L.U32 R0, R2, 0x1f, RZ ;  /* 0x0000001f02007819 */ /* 0x000fce00000006ff */
.L_x_185:
[----:B--2---:R2:W3:Y:S02]  /*7cb0*/  SYNCS.PHASECHK.TRANS64.TRYWAIT P0, [R3+URZ], R0 ;  /* 0x00000000030075a7 */ /* 0x0044e4000800017f */
[----:B---3--:R-:W-:Y:S05]  /*7cc0*/  @!P0 NANOSLEEP.SYNCS 0x989680 ;  /* 0x009896800000895d */ /* 0x008fea0003900000 */
[----:B------:R-:W3:Y:S02]  /*7cd0*/  @!P0 SYNCS.PHASECHK.TRANS64 P0, [R3+URZ], R0 ;  /* 0x00000000030085a7 */ /* 0x000ee4000800007f */
[----:B---3--:R-:W-:Y:S05]  /*7ce0*/  @!P0 BRA `(.L_x_185) ;  /* 0xfffffffc00f08947 */ /* 0x008fea000383ffff */
.L_x_177:
[----:B------:R-:W-:Y:S05]  /*7cf0*/  BSYNC B0 ;  /* 0x0000000000007941 */ /* 0x000fea0003800000 */
.L_x_176:
[----:B------:R-:W-:Y:S05]  /*7d00*/  EXIT ;  /* 0x000000000000794d */ /* 0x000fea0003800000 */
.L_x_17:
[----:B-1----:R1:W2:Y:S02]  /*7d10*/  SYNCS.PHASECHK.TRANS64.TRYWAIT P1, [R3+URZ], R0 ;  /* 0x00000000030075a7 */ /* 0x0022a4000802017f */
[----:B--2---:R-:W-:Y:S05]  /*7d20*/  @!P1 NANOSLEEP.SYNCS 0x989680 ;  /* 0x009896800000995d */ /* 0x004fea0003900000 */
[----:B------:R-:W2:Y:S02]  /*7d30*/  @!P1 SYNCS.PHASECHK.TRANS64 P1, [R3+URZ], R0 ;  /* 0x00000000030095a7 */ /* 0x000ea4000802007f */
[----:B--2---:R-:W-:Y:S05]  /*7d40*/  @!P1 BRA `(.L_x_17) ;  /* 0xfffffffc00f09947 */ /* 0x004fea000383ffff */
[----:B------:R-:W-:Y:S05]  /*7d50*/  BRA `(.L_x_16) ;  /* 0xffffff9400ec7947 */ /* 0x000fea000383ffff */
.L_x_22:
[----:B-1----:R-:W-:-:S04]  /*7d60*/  IMAD.U32 R4, RZ, RZ, UR7 ;  /* 0x00000007ff047e24 */ /* 0x002fc8000f8e00ff */
[----:B------:R1:W2:Y:S03]  /*7d70*/  SYNCS.PHASECHK.TRANS64.TRYWAIT P1, [R4+URZ], R3 ;  /* 0x00000003040075a7 */ /* 0x0002a6000802017f */
[----:B--2---:R-:W-:Y:S05]  /*7d80*/  @!P1 NANOSLEEP.SYNCS 0x989680 ;  /* 0x009896800000995d */ /* 0x004fea0003900000 */
[----:B------:R-:W2:Y:S02]  /*7d90*/  @!P1 SYNCS.PHASECHK.TRANS64 P1, [R4+URZ], R3 ;  /* 0x00000003040095a7 */ /* 0x000ea4000802007f */
[----:B--2---:R-:W-:Y:S05]  /*7da0*/  @!P1 BRA `(.L_x_22) ;  /* 0xfffffffc00ec9947 */ /* 0x004fea000383ffff */
[----:B------:R-:W-:Y:S05]  /*7db0*/  BRA `(.L_x_21) ;  /* 0xffffff9800b87947 */ /* 0x000fea000383ffff */
.L_x_163:
[----:B------:R-:W-:Y:S01]  /*7dc0*/  BSSY B1, `(.L_x_186) ;  /* 0x0000006000017945 */ /* 0x000fe20003800000 */
[----:B------:R-:W-:-:S07]  /*7dd0*/  IMAD.MOV.U32 R15, RZ, RZ, -0x1 ;  /* 0xffffffffff0f7424 */ /* 0x000fce00078e00ff */
[----:B------:R-:W-:Y:S05]  /*7de0*/  WARPSYNC.COLLECTIVE R15, `(.L_x_187) ;  /* 0x000000000f0c7348 */ /* 0x000fea0003c00000 */
[----:B------:R-:W-:Y:S02]  /*7df0*/  ELECT P6, UR62, PT ;  /* 0x00000000003e782f */ /* 0x000fe400038c0000 */
[----:B------:R-:W-:Y:S01]  /*7e00*/  MOV R14, UR62 ;  /* 0x0000003e000e7c02 */ /* 0x000fe20008000f00 */
[----:B------:R-:W-:Y:S10]  /*7e10*/  ENDCOLLECTIVE ;  /* 0x000000000000791b */ /* 0x000ff40003800000 */
.L_x_187:
[----:B------:R-:W-:Y:S05]  /*7e20*/  BSYNC B1 ;  /* 0x0000000000017941 */ /* 0x000fea0003800000 */
.L_x_186:
[----:B------:R-:W-:Y:S05]  /*7e30*/  BRA `(.L_x_188) ;  /* 0xffffffec00dc7947 */ /* 0x000fea000383ffff */
.L_x_166:
[----:B0-----:R0:W1:Y:S02]  /*7e40*/  SYNCS.PHASECHK.TRANS64.TRYWAIT P1, [R14+URZ+0x38], R7 ;  /* 0x000038070e0075a7 */ /* 0x001064000802017f */
[----:B-1----:R-:W-:Y:S05]  /*7e50*/  @!P1 NANOSLEEP.SYNCS 0x989680 ;  /* 0x009896800000995d */ /* 0x002fea0003900000 */
[----:B------:R-:W1:Y:S02]  /*7e60*/  @!P1 SYNCS.PHASECHK.TRANS64 P1, [R14+URZ+0x38], R7 ;  /* 0x000038070e0095a7 */ /* 0x000e64000802007f */
[----:B-1----:R-:W-:Y:S05]  /*7e70*/  @!P1 BRA `(.L_x_166) ;  /* 0xfffffffc00f09947 */ /* 0x002fea000383ffff */
[----:B------:R-:W-:Y:S05]  /*7e80*/  BRA `(.L_x_189) ;  /* 0xfffffff000107947 */ /* 0x000fea000383ffff */
.L_x_175:
[----:B------:R-:W-:Y:S01]  /*7e90*/  BSSY B0, `(.L_x_190) ;  /* 0x0000006000007945 */ /* 0x000fe20003800000 */
[----:B------:R-:W-:-:S07]  /*7ea0*/  IMAD.MOV.U32 R15, RZ, RZ, -0x1 ;  /* 0xffffffffff0f7424 */ /* 0x000fce00078e00ff */
[----:B------:R-:W-:Y:S05]  /*7eb0*/  WARPSYNC.COLLECTIVE R15, `(.L_x_191) ;  /* 0x000000000f0c7348 */ /* 0x000fea0003c00000 */
[----:B------:R-:W-:Y:S02]  /*7ec0*/  ELECT P6, UR62, PT ;  /* 0x00000000003e782f */ /* 0x000fe400038c0000 */
[----:B------:R-:W-:Y:S01]  /*7ed0*/  MOV R14, UR62 ;  /* 0x0000003e000e7c02 */ /* 0x000fe20008000f00 */
[----:B------:R-:W-:Y:S10]  /*7ee0*/  ENDCOLLECTIVE ;  /* 0x000000000000791b */ /* 0x000ff40003800000 */
.L_x_191:
[----:B------:R-:W-:Y:S05]  /*7ef0*/  BSYNC B0 ;  /* 0x0000000000007941 */ /* 0x000fea0003800000 */
.L_x_190:
[----:B------:R-:W-:Y:S05]  /*7f00*/  BRA `(.L_x_192) ;  /* 0xfffffff800607947 */ /* 0x000fea000383ffff */
.L_x_179:
[----:B0-----:R0:W1:Y:S02]  /*7f10*/  SYNCS.PHASECHK.TRANS64.TRYWAIT P0, [R7+URZ], R2 ;  /* 0x00000002070075a7 */ /* 0x001064000800017f */
[----:B-1----:R-:W-:Y:S05]  /*7f20*/  @!P0 NANOSLEEP.SYNCS 0x989680 ;  /* 0x009896800000895d */ /* 0x002fea0003900000 */
[----:B------:R-:W1:Y:S02]  /*7f30*/  @!P0 SYNCS.PHASECHK.TRANS64 P0, [R7+URZ], R2 ;  /* 0x00000002070085a7 */ /* 0x000e64000800007f */
[----:B-1----:R-:W-:Y:S05]  /*7f40*/  @!P0 BRA `(.L_x_179) ;  /* 0xfffffffc00f08947 */ /* 0x002fea000383ffff */
[----:B------:R-:W-:Y:S05]  /*7f50*/  BRA `(.L_x_193) ;  /* 0xfffffff800a07947 */ /* 0x000fea000383ffff */
.L_x_180:
[----:B0-----:R0:W1:Y:S02]  /*7f60*/  SYNCS.PHASECHK.TRANS64.TRYWAIT P0, [R9+URZ], R4 ;  /* 0x00000004090075a7 */ /* 0x001064000800017f */
[----:B-1----:R-:W-:Y:S05]  /*7f70*/  @!P0 NANOSLEEP.SYNCS 0x989680 ;  /* 0x009896800000895d */ /* 0x002fea0003900000 */
[----:B------:R-:W1:Y:S02]  /*7f80*/  @!P0 SYNCS.PHASECHK.TRANS64 P0, [R9+URZ], R4 ;  /* 0x00000004090085a7 */ /* 0x000e64000800007f */
[----:B-1----:R-:W-:Y:S05]  /*7f90*/  @!P0 BRA `(.L_x_180) ;  /* 0xfffffffc00f08947 */ /* 0x002fea000383ffff */
[----:B------:R-:W-:Y:S05]  /*7fa0*/  BRA `(.L_x_194) ;  /* 0xfffffff800b07947 */ /* 0x000fea000383ffff */
.L_x_181:
[----:B0-----:R0:W1:Y:S02]  /*7fb0*/  SYNCS.PHASECHK.TRANS64.TRYWAIT P0, [R6+URZ], R5 ;  /* 0x00000005060075a7 */ /* 0x001064000800017f */
[----:B-1----:R-:W-:Y:S05]  /*7fc0*/  @!P0 NANOSLEEP.SYNCS 0x989680 ;  /* 0x009896800000895d */ /* 0x002fea0003900000 */
[----:B------:R-:W1:Y:S02]  /*7fd0*/  @!P0 SYNCS.PHASECHK.TRANS64 P0, [R6+URZ], R5 ;  /* 0x00000005060085a7 */ /* 0x000e64000800007f */
[----:B-1----:R-:W-:Y:S05]  /*7fe0*/  @!P0 BRA `(.L_x_181) ;  /* 0xfffffffc00f08947 */ /* 0x002fea000383ffff */
[----:B------:R-:W-:Y:S05]  /*7ff0*/  BRA `(.L_x_195) ;  /* 0xfffffff800c07947 */ /* 0x000fea000383ffff */
.L_x_182:
[----:B0-----:R0:W1:Y:S02]  /*8000*/  SYNCS.PHASECHK.TRANS64.TRYWAIT P0, [R9+URZ], R4 ;  /* 0x00000004090075a7 */ /* 0x001064000800017f */
[----:B-1----:R-:W-:Y:S05]  /*8010*/  @!P0 NANOSLEEP.SYNCS 0x989680 ;  /* 0x009896800000895d */ /* 0x002fea0003900000 */
[----:B------:R-:W1:Y:S02]  /*8020*/  @!P0 SYNCS.PHASECHK.TRANS64 P0, [R9+URZ], R4 ;  /* 0x00000004090085a7 */ /* 0x000e64000800007f */
[----:B-1----:R-:W-:Y:S05]  /*8030*/  @!P0 BRA `(.L_x_182) ;  /* 0xfffffffc00f08947 */ /* 0x002fea000383ffff */
[----:B------:R-:W-:Y:S05]  /*8040*/  BRA `(.L_x_196) ;  /* 0xfffffff800d07947 */ /* 0x000fea000383ffff */
.L_x_183:
[----:B0-----:R0:W1:Y:S02]  /*8050*/  SYNCS.PHASECHK.TRANS64.TRYWAIT P0, [R6+URZ], R5 ;  /* 0x00000005060075a7 */ /* 0x001064000800017f */
[----:B-1----:R-:W-:Y:S05]  /*8060*/  @!P0 NANOSLEEP.SYNCS 0x989680 ;  /* 0x009896800000895d */ /* 0x002fea0003900000 */
[----:B------:R-:W1:Y:S02]  /*8070*/  @!P0 SYNCS.PHASECHK.TRANS64 P0, [R6+URZ], R5 ;  /* 0x00000005060085a7 */ /* 0x000e64000800007f */
[----:B-1----:R-:W-:Y:S05]  /*8080*/  @!P0 BRA `(.L_x_183) ;  /* 0xfffffffc00f08947 */ /* 0x002fea000383ffff */
[----:B------:R-:W-:Y:S05]  /*8090*/  BRA `(.L_x_197) ;  /* 0xfffffff800e07947 */ /* 0x000fea000383ffff */
.L_x_184:
[----:B-1----:R1:W2:Y:S02]  /*80a0*/  SYNCS.PHASECHK.TRANS64.TRYWAIT P0, [R9+URZ], R4 ;  /* 0x00000004090075a7 */ /* 0x0022a4000800017f */
[----:B--2---:R-:W-:Y:S05]  /*80b0*/  @!P0 NANOSLEEP.SYNCS 0x989680 ;  /* 0x009896800000895d */ /* 0x004fea0003900000 */
[----:B------:R-:W2:Y:S02]  /*80c0*/  @!P0 SYNCS.PHASECHK.TRANS64 P0, [R9+URZ], R4 ;  /* 0x00000004090085a7 */ /* 0x000ea4000800007f */
[----:B--2---:R-:W-:Y:S05]  /*80d0*/  @!P0 BRA `(.L_x_184) ;  /* 0xfffffffc00f08947 */ /* 0x004fea000383ffff */
[----:B------:R-:W-:Y:S05]  /*80e0*/  BRA `(.L_x_198) ;  /* 0xfffffff800e87947 */ /* 0x000fea000383ffff */
.L_x_199:
[----:B------:R-:W-:-:S00]  /*80f0*/  BRA `(.L_x_199) ;  /* 0xfffffffc00fc7947 */ /* 0x000fc0000383ffff */
[----:B------:R-:W-:-:S00]  /*8100*/  NOP ;  /* 0x0000000000007918 */ /* 0x000fc00000000000 */
[----:B------:R-:W-:-:S00]  /*8110*/  NOP ;  /* 0x0000000000007918 */ /* 0x000fc00000000000 */
[----:B------:R-:W-:-:S00]  /*8120*/  NOP ;  /* 0x0000000000007918 */ /* 0x000fc00000000000 */
[----:B------:R-:W-:-:S00]  /*8130*/  NOP ;  /* 0x0000000000007918 */ /* 0x000fc00000000000 */
[----:B------:R-:W-:-:S00]  /*8140*/  NOP ;  /* 0x0000000000007918 */ /* 0x000fc00000000000 */
[----:B------:R-:W-:-:S00]  /*8150*/  NOP ;  /* 0x0000000000007918 */ /* 0x000fc00000000000 */
[----:B------:R-:W-:-:S00]  /*8160*/  NOP ;  /* 0x0000000000007918 */ /* 0x000fc00000000000 */
[----:B------:R-:W-:-:S00]  /*8170*/  NOP ;  /* 0x0000000000007918 */ /* 0x000fc00000000000 */
.L_x_200:


//--------------------- .nv.global.init           --------------------------
	.section	.nv.global.init,"aw",@progbits
.nv.global.init:
	.type		$str$22,@object
	.size		$str$22,($str$23 - $str$22)
$str$22:
        /*0000*/ 	.byte	0x6b, 0x5f, 0x74, 0x69, 0x6c, 0x65, 0x5f, 0x63, 0x6f, 0x75, 0x6e, 0x74, 0x20, 0x3e, 0x3d, 0x20
        /*0010*/ 	.byte	0x31, 0x00
	.type		$str$23,@object
	.size		$str$23,(__unnamed_1 - $str$23)
$str$23:
        /*0012*/ 	.byte	0x2f, 0x74, 0x6d, 0x70, 0x2f, 0x63, 0x75, 0x74, 0x6c, 0x61, 0x73, 0x73, 0x5f, 0x73, 0x77, 0x65
        /*0022*/ 	.byte	0x65, 0x70, 0x5f, 0x73, 0x72, 0x63, 0x2f, 0x69, 0x6e, 0x63, 0x6c, 0x75, 0x64, 0x65, 0x2f, 0x63
        /*0032*/ 	.byte	0x75, 0x74, 0x6c, 0x61, 0x73, 0x73, 0x2f, 0x67, 0x65, 0x6d, 0x6d, 0x2f, 0x63, 0x6f, 0x6c, 0x6c
        /*0042*/ 	.byte	0x65, 0x63, 0x74, 0x69, 0x76, 0x65, 0x2f, 0x73, 0x6d, 0x39, 0x30, 0x5f, 0x6d, 0x6d, 0x61, 0x5f
        /*0052*/ 	.byte	0x74, 0x6d, 0x61, 0x5f, 0x67, 0x6d, 0x6d, 0x61, 0x5f, 0x73, 0x73, 0x5f, 0x77, 0x61, 0x72, 0x70
        /*0062*/ 	.byte	0x73, 0x70, 0x65, 0x63, 0x69, 0x61, 0x6c, 0x69, 0x7a, 0x65, 0x64, 0x2e, 0x68, 0x70, 0x70, 0x00
	.type		__unnamed_1,@object
	.size		__unnamed_1,(.L_0 - __unnamed_1)
__unnamed_1:
        /*0072*/ 	.byte	0x76, 0x6f, 0x69, 0x64, 0x20, 0x63, 0x75, 0x74, 0x6c, 0x61, 0x73, 0x73, 0x3a, 0x3a, 0x67, 0x65
        /* <DEDUP_REMOVED lines=176> */
        /*0b82*/ 	.byte	0x75, 0x74, 0x65, 0x3a, 0x3a, 0x69, 0x64, 0x65, 0x6e, 0x74, 0x69, 0x74, 0x79, 0x5d, 0x00
.L_0:


//--------------------- .nv.shared._ZN7cutlass13device_kernelINS_4gemm6kernel13GemmUniversalIN4cute5tupleIJiiiiEEENS1_10collective13CollectiveMmaINS1_34MainloopSm90TmaGmmaWarpSpecializedILi7ENS5_IJNS4_1CILi1EEESB_SB_EEENS1_35KernelTmaWarpSpecializedCooperativeEEENS5_IJNSA_ILi128EEESF_NSA_ILi32EEEEEENS_10tfloat32_tENS5_IJlSB_lEEESI_SJ_NS4_8TiledMMAINS4_8MMA_AtomIJNS4_4SM904GMMA30MMA_64x128x8_F32TF32TF32_SS_TNILNSN_7ScaleInE1ELSP_1EEEEEENS4_6LayoutINS5_IJNSA_ILi2EEESB_SB_EEENS5_IJSB_NSA_ILi0EEESV_EEEEENS5_IJNS4_10UnderscoreESY_SY_EEEEENS4_13SM90_TMA_LOADENS4_14ComposedLayoutINS4_7SwizzleILi3ELi4ELi3EEENS4_18smem_ptr_flag_bitsILi32EEENSS_INS5_IJNSA_ILi8EEESG_EEENS5_IJSG_SB_EEEEEEEvNS4_8identityES11_S1B_vS1C_EENS_8epilogue10collective6detail29Sm90TmaWarpSpecializedAdapterINS1F_15DefaultEpilogueISI_SJ_SJ_NS1E_6thread17LinearCombinationISI_Li1EffLNS1J_9ScaleType4KindE0ELNS_15FloatRoundStyleE2ESI_EENS1_15EpilogueDefaultEEEEEvvEEEEvNT_6ParamsE --------------------------
	.section	.nv.shared._ZN7cutlass13device_kernelINS_4gemm6kernel13GemmUniversalIN4cute5tupleIJiiiiEEENS1_10collective13CollectiveMmaINS1_34MainloopSm90TmaGmmaWarpSpecializedILi7ENS5_IJNS4_1CILi1EEESB_SB_EEENS1_35KernelTmaWarpSpecializedCooperativeEEENS5_IJNSA_ILi128EEESF_NSA_ILi32EEEEEENS_10tfloat32_tENS5_IJlSB_lEEESI_SJ_NS4_8TiledMMAINS4_8MMA_AtomIJNS4_4SM904GMMA30MMA_64x128x8_F32TF32TF32_SS_TNILNSN_7ScaleInE1ELSP_1EEEEEENS4_6LayoutINS5_IJNSA_ILi2EEESB_SB_EEENS5_IJSB_NSA_ILi0EEESV_EEEEENS5_IJNS4_10UnderscoreESY_SY_EEEEENS4_13SM90_TMA_LOADENS4_14ComposedLayoutINS4_7SwizzleILi3ELi4ELi3EEENS4_18smem_ptr_flag_bitsILi32EEENSS_INS5_IJNSA_ILi8EEESG_EEENS5_IJSG_SB_EEEEEEEvNS4_8identityES11_S1B_vS1C_EENS_8epilogue10collective6detail29Sm90TmaWarpSpecializedAdapterINS1F_15DefaultEpilogueISI_SJ_SJ_NS1E_6thread17LinearCombinationISI_Li1EffLNS1J_9ScaleType4KindE0ELNS_15FloatRoundStyleE2ESI_EENS1_15EpilogueDefaultEEEEEvvEEEEvNT_6ParamsE,"aw",@nobits
	.sectionflags	@""
	.align	16
	.zero		1024


//--------------------- .nv.shared.reserved.0     --------------------------
	.section	.nv.shared.reserved.0,"aw",@nobits
	.weak		__nv_reservedSMEM_offset_0_alias
	.size		__nv_reservedSMEM_offset_0_alias, 0, 0
	.other		__nv_reservedSMEM_offset_0_alias,@"STO_CUDA_RESERVED_SHARED STV_DEFAULT"
__nv_reservedSMEM_offset_0_alias:
	.zero		0


//--------------------- .nv.global                --------------------------
	.section	.nv.global,"aw",@nobits
.nv.global:
	.type		_ZN40_INTERNAL_406ab3ab_4_k_cu_5af7a62d_315894cute1_E,@object
	.size		_ZN40_INTERNAL_406ab3ab_4_k_cu_5af7a62d_315894cute1_E,(_ZN40_INTERNAL_406ab3ab_4_k_cu_5af7a62d_315894cuda3std3__45__cpo6cbeginE - _ZN40_INTERNAL_406ab3ab_4_k_cu_5af7a62d_315894cute1_E)
_ZN40_INTERNAL_406ab3ab_4_k_cu_5af7a62d_315894cute1_E:
	.zero		1
	.type		_ZN40_INTERNAL_406ab3ab_4_k_cu_5af7a62d_315894cuda3std3__45__cpo6cbeginE,@object
	.size		_ZN40_INTERNAL_406ab3ab_4_k_cu_5af7a62d_315894cuda3std3__45__cpo6cbeginE,(_ZN40_INTERNAL_406ab3ab_4_k_cu_5af7a62d_315894cuda3std3__48in_placeE - _ZN40_INTERNAL_406ab3ab_4_k_cu_5af7a62d_315894cuda3std3__45__cpo6cbeginE)
_ZN40_INTERNAL_406ab3ab_4_k_cu_5af7a62d_315894cuda3std3__45__cpo6cbeginE:
	.zero		1
	.type		_ZN40_INTERNAL_406ab3ab_4_k_cu_5af7a62d_315894cuda3std3__48in_placeE,@object
	.size		_ZN40_INTERNAL_406ab3ab_4_k_cu_5af7a62d_315894cuda3std3__48in_placeE,(_ZN40_INTERNAL_406ab3ab_4_k_cu_5af7a62d_315894cuda3std6ranges3__45__cpo9iter_moveE - _ZN40_INTERNAL_406ab3ab_4_k_cu_5af7a62d_315894cuda3std3__48in_placeE)
_ZN40_INTERNAL_406ab3ab_4_k_cu_5af7a62d_315894cuda3std3__48in_placeE:
	.zero		1
	.type		_ZN40_INTERNAL_406ab3ab_4_k_cu_5af7a62d_315894cuda3std6ranges3__45__cpo9iter_moveE,@object
	.size		_ZN40_INTERNAL_406ab3ab_4_k_cu_5af7a62d_315894cuda3std6ranges3__45__cpo9iter_moveE,(_ZN40_INTERNAL_406ab3ab_4_k_cu_5af7a62d_315894cuda3std3__45__cpo5beginE - _ZN40_INTERNAL_406ab3ab_4_k_cu_5af7a62d_315894cuda3std6ranges3__45__cpo9iter_moveE)
_ZN40_INTERNAL_406ab3ab_4_k_cu_5af7a62d_315894cuda3std6ranges3__45__cpo9iter_moveE:
	.zero		1
	.type		_ZN40_INTERNAL_406ab3ab_4_k_cu_5af7a62d_315894cuda3std3__45__cpo5beginE,@object
	.size		_ZN40_INTERNAL_406ab3ab_4_k_cu_5af7a62d_315894cuda3std3__45__cpo5beginE,(_ZN40_INTERNAL_406ab3ab_4_k_cu_5af7a62d_315894cuda3std3__442_GLOBAL__N__406ab3ab_4_k_cu_5af7a62d_315896ignoreE - _ZN40_INTERNAL_406ab3ab_4_k_cu_5af7a62d_315894cuda3std3__45__cpo5beginE)
_ZN40_INTERNAL_406ab3ab_4_k_cu_5af7a62d_315894cuda3std3__45__cpo5beginE:
	.zero		1
	.type		_ZN40_INTERNAL_406ab3ab_4_k_cu_5af7a62d_315894cuda3std3__442_GLOBAL__N__406ab3ab_4_k_cu_5af7a62d_315896ignoreE,@object
	.size		_ZN40_INTERNAL_406ab3ab_4_k_cu_5af7a62d_315894cuda3std3__442_GLOBAL__N__406ab3ab_4_k_cu_5af7a62d_315896ignoreE,(_ZN40_INTERNAL_406ab3ab_4_k_cu_5af7a62d_315894cute7productE - _ZN40_INTERNAL_406ab3ab_4_k_cu_5af7a62d_315894cuda3std3__442_GLOBAL__N__406ab3ab_4_k_cu_5af7a62d_315896ignoreE)
_ZN40_INTERNAL_406ab3ab_4_k_cu_5af7a62d_315894cuda3std3__442_GLOBAL__N__406ab3ab_4_k_cu_5af7a62d_315896ignoreE:
	.zero		1
	.type		_ZN40_INTERNAL_406ab3ab_4_k_cu_5af7a62d_315894cute7productE,@object
	.size		_ZN40_INTERNAL_406ab3ab_4_k_cu_5af7a62d_315894cute7productE,(_ZN40_INTERNAL_406ab3ab_4_k_cu_5af7a62d_315894cuda3std3__45__cpo3endE - _ZN40_INTERNAL_406ab3ab_4_k_cu_5af7a62d_315894cute7productE)
_ZN40_INTERNAL_406ab3ab_4_k_cu_5af7a62d_315894cute7productE:
	.zero		1
	.type		_ZN40_INTERNAL_406ab3ab_4_k_cu_5af7a62d_315894cuda3std3__45__cpo3endE,@object
	.size		_ZN40_INTERNAL_406ab3ab_4_k_cu_5af7a62d_315894cuda3std3__45__cpo3endE,(_ZN40_INTERNAL_406ab3ab_4_k_cu_5af7a62d_315894cuda3std3__419piecewise_constructE - _ZN40_INTERNAL_406ab3ab_4_k_cu_5af7a62d_315894cuda3std3__45__cpo3endE)
_ZN40_INTERNAL_406ab3ab_4_k_cu_5af7a62d_315894cuda3std3__45__cpo3endE:
	.zero		1
	.type		_ZN40_INTERNAL_406ab3ab_4_k_cu_5af7a62d_315894cuda3std3__419piecewise_constructE,@object
	.size		_ZN40_INTERNAL_406ab3ab_4_k_cu_5af7a62d_315894cuda3std3__419piecewise_constructE,(_ZN40_INTERNAL_406ab3ab_4_k_cu_5af7a62d_315894cuda3std3__45__cpo4cendE - _ZN40_INTERNAL_406ab3ab_4_k_cu_5af7a62d_315894cuda3std3__419piecewise_constructE)
_ZN40_INTERNAL_406ab3ab_4_k_cu_5af7a62d_315894cuda3std3__419piecewise_constructE:
	.zero		1
	.type		_ZN40_INTERNAL_406ab3ab_4_k_cu_5af7a62d_315894cuda3std3__45__cpo4cendE,@object
	.size		_ZN40_INTERNAL_406ab3ab_4_k_cu_5af7a62d_315894cuda3std3__45__cpo4cendE,(_ZN40_INTERNAL_406ab3ab_4_k_cu_5af7a62d_315894cuda3std6ranges3__45__cpo4swapE - _ZN40_INTERNAL_406ab3ab_4_k_cu_5af7a62d_315894cuda3std3__45__cpo4cendE)
_ZN40_INTERNAL_406ab3ab_4_k_cu_5af7a62d_315894cuda3std3__45__cpo4cendE:
	.zero		1
	.type		_ZN40_INTERNAL_406ab3ab_4_k_cu_5af7a62d_315894cuda3std6ranges3__45__cpo4swapE,@object
	.size		_ZN40_INTERNAL_406ab3ab_4_k_cu_5af7a62d_315894cuda3std6ranges3__45__cpo4swapE,(.L_8 - _ZN40_INTERNAL_406ab3ab_4_k_cu_5af7a62d_315894cuda3std6ranges3__45__cpo4swapE)
_ZN40_INTERNAL_406ab3ab_4_k_cu_5af7a62d_315894cuda3std6ranges3__45__cpo4swapE:
	.zero		1
.L_8:


//--------------------- .nv.constant0._ZN7cutlass13device_kernelINS_4gemm6kernel13GemmUniversalIN4cute5tupleIJiiiiEEENS1_10collective13CollectiveMmaINS1_34MainloopSm90TmaGmmaWarpSpecializedILi7ENS5_IJNS4_1CILi1EEESB_SB_EEENS1_35KernelTmaWarpSpecializedCooperativeEEENS5_IJNSA_ILi128EEESF_NSA_ILi32EEEEEENS_10tfloat32_tENS5_IJlSB_lEEESI_SJ_NS4_8TiledMMAINS4_8MMA_AtomIJNS4_4SM904GMMA30MMA_64x128x8_F32TF32TF32_SS_TNILNSN_7ScaleInE1ELSP_1EEEEEENS4_6LayoutINS5_IJNSA_ILi2EEESB_SB_EEENS5_IJSB_NSA_ILi0EEESV_EEEEENS5_IJNS4_10UnderscoreESY_SY_EEEEENS4_13SM90_TMA_LOADENS4_14ComposedLayoutINS4_7SwizzleILi3ELi4ELi3EEENS4_18smem_ptr_flag_bitsILi32EEENSS_INS5_IJNSA_ILi8EEESG_EEENS5_IJSG_SB_EEEEEEEvNS4_8identityES11_S1B_vS1C_EENS_8epilogue10collective6detail29Sm90TmaWarpSpecializedAdapterINS1F_15DefaultEpilogueISI_SJ_SJ_NS1E_6thread17LinearCombinationISI_Li1EffLNS1J_9ScaleType4KindE0ELNS_15FloatRoundStyleE2ESI_EENS1_15EpilogueDefaultEEEEEvvEEEEvNT_6ParamsE --------------------------
	.section	.nv.constant0._ZN7cutlass13device_kernelINS_4gemm6kernel13GemmUniversalIN4cute5tupleIJiiiiEEENS1_10collective13CollectiveMmaINS1_34MainloopSm90TmaGmmaWarpSpecializedILi7ENS5_IJNS4_1CILi1EEESB_SB_EEENS1_35KernelTmaWarpSpecializedCooperativeEEENS5_IJNSA_ILi128EEESF_NSA_ILi32EEEEEENS_10tfloat32_tENS5_IJlSB_lEEESI_SJ_NS4_8TiledMMAINS4_8MMA_AtomIJNS4_4SM904GMMA30MMA_64x128x8_F32TF32TF32_SS_TNILNSN_7ScaleInE1ELSP_1EEEEEENS4_6LayoutINS5_IJNSA_ILi2EEESB_SB_EEENS5_IJSB_NSA_ILi0EEESV_EEEEENS5_IJNS4_10UnderscoreESY_SY_EEEEENS4_13SM90_TMA_LOADENS4_14ComposedLayoutINS4_7SwizzleILi3ELi4ELi3EEENS4_18smem_ptr_flag_bitsILi32EEENSS_INS5_IJNSA_ILi8EEESG_EEENS5_IJSG_SB_EEEEEEEvNS4_8identityES11_S1B_vS1C_EENS_8epilogue10collective6detail29Sm90TmaWarpSpecializedAdapterINS1F_15DefaultEpilogueISI_SJ_SJ_NS1E_6thread17LinearCombinationISI_Li1EffLNS1J_9ScaleType4KindE0ELNS_15FloatRoundStyleE2ESI_EENS1_15EpilogueDefaultEEEEEvvEEEEvNT_6ParamsE,"a",@progbits
	.sectionflags	@""
	.align	4
.nv.constant0._ZN7cutlass13device_kernelINS_4gemm6kernel13GemmUniversalIN4cute5tupleIJiiiiEEENS1_10collective13CollectiveMmaINS1_34MainloopSm90TmaGmmaWarpSpecializedILi7ENS5_IJNS4_1CILi1EEESB_SB_EEENS1_35KernelTmaWarpSpecializedCooperativeEEENS5_IJNSA_ILi128EEESF_NSA_ILi32EEEEEENS_10tfloat32_tENS5_IJlSB_lEEESI_SJ_NS4_8TiledMMAINS4_8MMA_AtomIJNS4_4SM904GMMA30MMA_64x128x8_F32TF32TF32_SS_TNILNSN_7ScaleInE1ELSP_1EEEEEENS4_6LayoutINS5_IJNSA_ILi2EEESB_SB_EEENS5_IJSB_NSA_ILi0EEESV_EEEEENS5_IJNS4_10UnderscoreESY_SY_EEEEENS4_13SM90_TMA_LOADENS4_14ComposedLayoutINS4_7SwizzleILi3ELi4ELi3EEENS4_18smem_ptr_flag_bitsILi32EEENSS_INS5_IJNSA_ILi8EEESG_EEENS5_IJSG_SB_EEEEEEEvNS4_8identityES11_S1B_vS1C_EENS_8epilogue10collective6detail29Sm90TmaWarpSpecializedAdapterINS1F_15DefaultEpilogueISI_SJ_SJ_NS1E_6thread17LinearCombinationISI_Li1EffLNS1J_9ScaleType4KindE0ELNS_15FloatRoundStyleE2ESI_EENS1_15EpilogueDefaultEEEEEvvEEEEvNT_6ParamsE:
	.zero		1664


//--------------------- SYMBOLS --------------------------

	.type		.nv.reservedSmem.offset0,@object
	.size		.nv.reservedSmem.offset0,0x4
	.type		__assertfail,@function
